// auto-generated by cutlass_sweep.fmha — config: {"arch": "sm_90", "direction": "fwd", "dtype": "e4m3", "head_dim": 224, "mask": "causal", "schedule": "cooperative", "tile_kv": 64, "tile_q": 128}
#include "cutlass/cutlass.h"
#include "cute/tensor.hpp"
#include "cutlass/device_kernel.h"
#include "cutlass/kernel_hardware_info.h"
#include "88_hopper_fmha/collective/fmha_fusion.hpp"
#include "88_hopper_fmha/kernel/fmha_kernel_builder.hpp"

using namespace cute;
using Element = cutlass::float_e4m3_t;
using TileShape = Shape<_128, _64, _224>;
using StrideQ = cute::tuple<int, _1, cute::tuple<int, int>>;
using StrideK = cute::tuple<int, _1, cute::tuple<int, int>>;
using StrideV = cute::tuple<cute::_1, int, cute::tuple<int, int>>;

using Kernel = typename cutlass::fmha::kernel::FmhaBuilder<
    Element, float, float,
    TileShape, StrideQ, StrideK, StrideV,
    cutlass::fmha::collective::CausalFusion,
    cutlass::gemm::KernelTmaWarpSpecializedCooperative
  >::Kernel;

auto* _anchor = &cutlass::device_kernel<Kernel>;


// ===== COMPILED SASS (sm_90a) =====

	.target	sm_90a

	.elftype	@"ET_EXEC"


//--------------------- .note.nv.tkinfo           --------------------------
	.section	.note.nv.tkinfo,"",@"SHT_NOTE"
	.sectionflags	@"SHF_NOTE_NV_TKINFO"
	.tkinfo
        /*0018*/ 	.word	0x00000002
        /*0030*/ 	.string	""
        /*0030*/ 	.string	"ptxas"
        /*0030*/ 	.string	"Cuda compilation tools, release 13.0, V13.0.88"
        /*0030*/ 	.string	"Build cuda_13.0.r13.0/compiler.36424714_0"
        /*0030*/ 	.string	"-arch sm_90a -m 64 "



//--------------------- .note.nv.cuinfo           --------------------------
	.section	.note.nv.cuinfo,"",@"SHT_NOTE"
	.sectionflags	@"SHF_NOTE_NV_CUINFO"
        /*0018*/ 	.short	0x0002
        /*001a*/ 	.short	0x005a
        /*001c*/ 	.short	0x0082
	.zero		2


//--------------------- .nv.info                  --------------------------
	.section	.nv.info,"",@"SHT_CUDA_INFO"
	.align	4


	//----- nvinfo : EIATTR_REGCOUNT
	.align		4
        /*0000*/ 	.byte	0x04, 0x2f
        /*0002*/ 	.short	(.L_16 - .L_15)
	.align		4
.L_15:
        /*0004*/ 	.word	index@(_ZN7cutlass13device_kernelINS_4fmha6kernel28FmhaKernelTmaWarpSpecializedINS1_10collective30FmhaMainloopTmaWarpSpecializedINS_12float_e4m3_tEffN4cute5tupleIJNS7_1CILi128EEENS9_ILi64EEENS9_ILi224EEEEEENS8_IJiNS9_ILi1EEENS8_IJiiEEEEEESG_NS8_IJSE_iSF_EEENS4_12CausalFusionEJEEENS4_15FmhaFwdEpilogueIS6_fNS8_IJSB_SC_SB_EEEEENS2_23IndividualTileSchedulerEJEEEEEvNT_6ParamsE)
        /*0008*/ 	.word	0x000000a8


	//----- nvinfo : EIATTR_FRAME_SIZE
	.align		4
.L_16:
        /*000c*/ 	.byte	0x04, 0x11
        /*000e*/ 	.short	(.L_18 - .L_17)
	.align		4
.L_17:
        /*0010*/ 	.word	index@($__internal_0_$__cuda_sm20_rcp_rn_f32_slowpath)
        /*0014*/ 	.word	0x00000000


	//----- nvinfo : EIATTR_FRAME_SIZE
	.align		4
.L_18:
        /*0018*/ 	.byte	0x04, 0x11
        /*001a*/ 	.short	(.L_20 - .L_19)
	.align		4
.L_19:
        /*001c*/ 	.word	index@(_ZN7cutlass13device_kernelINS_4fmha6kernel28FmhaKernelTmaWarpSpecializedINS1_10collective30FmhaMainloopTmaWarpSpecializedINS_12float_e4m3_tEffN4cute5tupleIJNS7_1CILi128EEENS9_ILi64EEENS9_ILi224EEEEEENS8_IJiNS9_ILi1EEENS8_IJiiEEEEEESG_NS8_IJSE_iSF_EEENS4_12CausalFusionEJEEENS4_15FmhaFwdEpilogueIS6_fNS8_IJSB_SC_SB_EEEEENS2_23IndividualTileSchedulerEJEEEEEvNT_6ParamsE)
        /*0020*/ 	.word	0x00000000


	//----- nvinfo : EIATTR_MIN_STACK_SIZE
	.align		4
.L_20:
        /*0024*/ 	.byte	0x04, 0x12
        /*0026*/ 	.short	(.L_22 - .L_21)
	.align		4
.L_21:
        /*0028*/ 	.word	index@(_ZN7cutlass13device_kernelINS_4fmha6kernel28FmhaKernelTmaWarpSpecializedINS1_10collective30FmhaMainloopTmaWarpSpecializedINS_12float_e4m3_tEffN4cute5tupleIJNS7_1CILi128EEENS9_ILi64EEENS9_ILi224EEEEEENS8_IJiNS9_ILi1EEENS8_IJiiEEEEEESG_NS8_IJSE_iSF_EEENS4_12CausalFusionEJEEENS4_15FmhaFwdEpilogueIS6_fNS8_IJSB_SC_SB_EEEEENS2_23IndividualTileSchedulerEJEEEEEvNT_6ParamsE)
        /*002c*/ 	.word	0x00000000
.L_22:


//--------------------- .nv.compat                --------------------------
	.section	.nv.compat,"",@"SHT_CUDA_COMPAT_INFO"
	.align	4
        /*0000*/ 	.byte	0x02, 0x09, 0x01, 0x00, 0x02, 0x02, 0x04, 0x00, 0x02, 0x05, 0x05, 0x00, 0x03, 0x07, 0x01, 0x01
        /*0010*/ 	.byte	0x02, 0x03, 0x01, 0x00, 0x02, 0x06, 0x01, 0x00, 0x04, 0x0b, 0x08, 0x00, 0x00, 0x00, 0x00, 0x00
        /*0020*/ 	.byte	0x00, 0x00, 0x00, 0x00


//--------------------- .nv.info._ZN7cutlass13device_kernelINS_4fmha6kernel28FmhaKernelTmaWarpSpecializedINS1_10collective30FmhaMainloopTmaWarpSpecializedINS_12float_e4m3_tEffN4cute5tupleIJNS7_1CILi128EEENS9_ILi64EEENS9_ILi224EEEEEENS8_IJiNS9_ILi1EEENS8_IJiiEEEEEESG_NS8_IJSE_iSF_EEENS4_12CausalFusionEJEEENS4_15FmhaFwdEpilogueIS6_fNS8_IJSB_SC_SB_EEEEENS2_23IndividualTileSchedulerEJEEEEEvNT_6ParamsE --------------------------
	.section	.nv.info._ZN7cutlass13device_kernelINS_4fmha6kernel28FmhaKernelTmaWarpSpecializedINS1_10collective30FmhaMainloopTmaWarpSpecializedINS_12float_e4m3_tEffN4cute5tupleIJNS7_1CILi128EEENS9_ILi64EEENS9_ILi224EEEEEENS8_IJiNS9_ILi1EEENS8_IJiiEEEEEESG_NS8_IJSE_iSF_EEENS4_12CausalFusionEJEEENS4_15FmhaFwdEpilogueIS6_fNS8_IJSB_SC_SB_EEEEENS2_23IndividualTileSchedulerEJEEEEEvNT_6ParamsE,"",@"SHT_CUDA_INFO"
	.sectionflags	@""
	.align	4


	//----- nvinfo : EIATTR_CUDA_API_VERSION
	.align		4
        /*0000*/ 	.byte	0x04, 0x37
        /*0002*/ 	.short	(.L_24 - .L_23)
.L_23:
        /*0004*/ 	.word	0x00000082


	//----- nvinfo : EIATTR_KPARAM_INFO
	.align		4
.L_24:
        /*0008*/ 	.byte	0x04, 0x17
        /*000a*/ 	.short	(.L_26 - .L_25)
.L_25:
        /*000c*/ 	.word	0x00000000
        /*0010*/ 	.short	0x0000
        /*0012*/ 	.short	0x0070
        /*0014*/ 	.byte	0x00, 0xf0, 0x01, 0x20


	//----- nvinfo : EIATTR_SPARSE_MMA_MASK
	.align		4
.L_26:
        /*0018*/ 	.byte	0x03, 0x50
        /*001a*/ 	.short	0x0000


	//----- nvinfo : EIATTR_MAXREG_COUNT
	.align		4
        /*001c*/ 	.byte	0x03, 0x1b
        /*001e*/ 	.short	0x00a8


	//----- nvinfo : EIATTR_NUM_BARRIERS
	.align		4
        /*0020*/ 	.byte	0x02, 0x4c
        /*0022*/ 	.byte	0x02
	.zero		1


	//----- nvinfo : EIATTR_EXTERNS
	.align		4
        /*0024*/ 	.byte	0x04, 0x0f
        /*0026*/ 	.short	(.L_28 - .L_27)


	//   ....[0]....
	.align		4
.L_27:
        /*0028*/ 	.word	index@(__assertfail)


	//----- nvinfo : EIATTR_MERCURY_ISA_VERSION
	.align		4
.L_28:
        /*002c*/ 	.byte	0x03, 0x5f
        /*002e*/ 	.short	0x0101


	//----- nvinfo : EIATTR_INT_WARP_WIDE_INSTR_OFFSETS
	.align		4
        /*0030*/ 	.byte	0x04, 0x31
        /*0032*/ 	.short	(.L_30 - .L_29)


	//   ....[0]....
.L_29:
        /*0034*/ 	.word	0x000006f0


	//   ....[1]....
        /*0038*/ 	.word	0x00000700


	//   ....[2]....
        /*003c*/ 	.word	0x00000710


	//   ....[3]....
        /*0040*/ 	.word	0x00000720


	//   ....[4]....
        /*0044*/ 	.word	0x00000790


	//----- nvinfo : EIATTR_COOP_GROUP_MASK_REGIDS
	.align		4
.L_30:
        /*0048*/ 	.byte	0x04, 0x29
        /*004a*/ 	.short	(.L_32 - .L_31)


	//   ....[0]....
.L_31:
        /*004c*/ 	.word	0xffffffff


	//   ....[1]....
        /*0050*/ 	.word	0xffffffff


	//   ....[2]....
        /*0054*/ 	.word	0xffffffff


	//   ....[3]....
        /*0058*/ 	.word	0xffffffff


	//   ....[4]....
        /*005c*/ 	.word	0xffffffff


	//   ....[5]....
        /*0060*/ 	.word	0xffffffff


	//   ....[6]....
        /*0064*/ 	.word	0xffffffff


	//   ....[7]....
        /*0068*/ 	.word	0xffffffff


	//   ....[8]....
        /*006c*/ 	.word	0xffffffff


	//   ....[9]....
        /*0070*/ 	.word	0xffffffff


	//   ....[10]....
        /*0074*/ 	.word	0xffffffff


	//   ....[11]....
        /*0078*/ 	.word	0xffffffff


	//   ....[12]....
        /*007c*/ 	.word	0xffffffff


	//   ....[13]....
        /*0080*/ 	.word	0xffffffff


	//   ....[14]....
        /*0084*/ 	.word	0xffffffff


	//   ....[15]....
        /*0088*/ 	.word	0xffffffff


	//   ....[16]....
        /*008c*/ 	.word	0xffffffff


	//   ....[17]....
        /*0090*/ 	.word	0xffffffff


	//   ....[18]....
        /*0094*/ 	.word	0xffffffff


	//   ....[19]....
        /*0098*/ 	.word	0xffffffff


	//   ....[20]....
        /*009c*/ 	.word	0xffffffff


	//   ....[21]....
        /*00a0*/ 	.word	0xffffffff


	//   ....[22]....
        /*00a4*/ 	.word	0xffffffff


	//   ....[23]....
        /*00a8*/ 	.word	0xffffffff


	//   ....[24]....
        /*00ac*/ 	.word	0xffffffff


	//   ....[25]....
        /*00b0*/ 	.word	0xffffffff


	//   ....[26]....
        /*00b4*/ 	.word	0xffffffff


	//   ....[27]....
        /*00b8*/ 	.word	0xffffffff


	//   ....[28]....
        /*00bc*/ 	.word	0xffffffff


	//   ....[29]....
        /*00c0*/ 	.word	0xffffffff


	//   ....[30]....
        /*00c4*/ 	.word	0xffffffff


	//   ....[31]....
        /*00c8*/ 	.word	0xffffffff


	//   ....[32]....
        /*00cc*/ 	.word	0xffffffff


	//   ....[33]....
        /*00d0*/ 	.word	0xffffffff


	//   ....[34]....
        /*00d4*/ 	.word	0xffffffff


	//   ....[35]....
        /*00d8*/ 	.word	0xffffffff


	//   ....[36]....
        /*00dc*/ 	.word	0xffffffff


	//   ....[37]....
        /*00e0*/ 	.word	0xffffffff


	//   ....[38]....
        /*00e4*/ 	.word	0xffffffff


	//   ....[39]....
        /*00e8*/ 	.word	0xffffffff


	//   ....[40]....
        /*00ec*/ 	.word	0xffffffff


	//   ....[41]....
        /*00f0*/ 	.word	0xffffffff


	//   ....[42]....
        /*00f4*/ 	.word	0xffffffff


	//   ....[43]....
        /*00f8*/ 	.word	0xffffffff


	//   ....[44]....
        /*00fc*/ 	.word	0xffffffff


	//   ....[45]....
        /*0100*/ 	.word	0xffffffff


	//----- nvinfo : EIATTR_COOP_GROUP_INSTR_OFFSETS
	.align		4
.L_32:
        /*0104*/ 	.byte	0x04, 0x28
        /*0106*/ 	.short	(.L_34 - .L_33)


	//   ....[0]....
.L_33:
        /*0108*/ 	.word	0x00000050


	//   ....[1]....
        /*010c*/ 	.word	0x00000080


	//   ....[2]....
        /*0110*/ 	.word	0x000001b0


	//   ....[3]....
        /*0114*/ 	.word	0x00000370


	//   ....[4]....
        /*0118*/ 	.word	0x00000530


	//   ....[5]....
        /*011c*/ 	.word	0x00000690


	//   ....[6]....
        /*0120*/ 	.word	0x00001900


	//   ....[7]....
        /*0124*/ 	.word	0x00001940


	//   ....[8]....
        /*0128*/ 	.word	0x00001b80


	//   ....[9]....
        /*012c*/ 	.word	0x00001ce0


	//   ....[10]....
        /*0130*/ 	.word	0x00002da0


	//   ....[11]....
        /*0134*/ 	.word	0x00002dd0


	//   ....[12]....
        /*0138*/ 	.word	0x00002df0


	//   ....[13]....
        /*013c*/ 	.word	0x00002e10


	//   ....[14]....
        /*0140*/ 	.word	0x00002e20


	//   ....[15]....
        /*0144*/ 	.word	0x00002e30


	//   ....[16]....
        /*0148*/ 	.word	0x00002e50


	//   ....[17]....
        /*014c*/ 	.word	0x00002e70


	//   ....[18]....
        /*0150*/ 	.word	0x00003990


	//   ....[19]....
        /*0154*/ 	.word	0x000039c0


	//   ....[20]....
        /*0158*/ 	.word	0x00003d50


	//   ....[21]....
        /*015c*/ 	.word	0x00003e40


	//   ....[22]....
        /*0160*/ 	.word	0x00005240


	//   ....[23]....
        /*0164*/ 	.word	0x00005270


	//   ....[24]....
        /*0168*/ 	.word	0x00005280


	//   ....[25]....
        /*016c*/ 	.word	0x00005290


	//   ....[26]....
        /*0170*/ 	.word	0x000052a0


	//   ....[27]....
        /*0174*/ 	.word	0x000052c0


	//   ....[28]....
        /*0178*/ 	.word	0x000052e0


	//   ....[29]....
        /*017c*/ 	.word	0x00005320


	//   ....[30]....
        /*0180*/ 	.word	0x00006550


	//   ....[31]....
        /*0184*/ 	.word	0x00006650


	//   ....[32]....
        /*0188*/ 	.word	0x00006b40


	//   ....[33]....
        /*018c*/ 	.word	0x00006c40


	//   ....[34]....
        /*0190*/ 	.word	0x00007fd0


	//   ....[35]....
        /*0194*/ 	.word	0x00008010


	//   ....[36]....
        /*0198*/ 	.word	0x00008050


	//   ....[37]....
        /*019c*/ 	.word	0x00008090


	//   ....[38]....
        /*01a0*/ 	.word	0x000080d0


	//   ....[39]....
        /*01a4*/ 	.word	0x00008110


	//   ....[40]....
        /*01a8*/ 	.word	0x00008150


	//   ....[41]....
        /*01ac*/ 	.word	0x00008190


	//   ....[42]....
        /*01b0*/ 	.word	0x00008b20


	//   ....[43]....
        /*01b4*/ 	.word	0x00008b60


	//   ....[44]....
        /*01b8*/ 	.word	0x00008ba0


	//   ....[45]....
        /*01bc*/ 	.word	0x00008bc0


	//----- nvinfo : EIATTR_REG_RECONFIG
	.align		4
.L_34:
        /*01c0*/ 	.byte	0x01, 0x54
	.zero		2


	//----- nvinfo : EIATTR_SYSCALL_OFFSETS
	.align		4
        /*01c4*/ 	.byte	0x04, 0x46
        /*01c6*/ 	.short	(.L_36 - .L_35)


	//   ....[0]....
.L_35:
        /*01c8*/ 	.word	0x00009a80


	//   ....[1]....
        /*01cc*/ 	.word	0x00009be0


	//----- nvinfo : EIATTR_MBARRIER_INSTR_OFFSETS
	.align		4
.L_36:
        /*01d0*/ 	.byte	0x04, 0x39
        /*01d2*/ 	.short	(.L_38 - .L_37)


	//   ....[0]....
.L_37:
        /*01d4*/ 	.word	0x00000320
        /*01d8*/ 	.word	0x000000ff
        /*01dc*/ 	.word	0x00018850
        /*01e0*/ 	.short	0x0100
        /*01e2*/ 	.byte	0x06
	.zero		1


	//   ....[1]....
        /*01e4*/ 	.word	0x00000330
        /*01e8*/ 	.word	0x000000ff
        /*01ec*/ 	.word	0x00018860
        /*01f0*/ 	.short	0x0100
        /*01f2*/ 	.byte	0x06
	.zero		1


	//   ....[2]....
        /*01f4*/ 	.word	0x00000340
        /*01f8*/ 	.word	0x000000ff
        /*01fc*/ 	.word	0x00018858
        /*0200*/ 	.short	0x0100
        /*0202*/ 	.byte	0x06
	.zero		1


	//   ....[3]....
        /*0204*/ 	.word	0x00000350
        /*0208*/ 	.word	0x000000ff
        /*020c*/ 	.word	0x00018868
        /*0210*/ 	.short	0x0100
        /*0212*/ 	.byte	0x06
	.zero		1


	//   ....[4]....
        /*0214*/ 	.word	0x00000480
        /*0218*/ 	.word	0x000000ff
        /*021c*/ 	.word	0x00018800
        /*0220*/ 	.short	0x0100
        /*0222*/ 	.byte	0x06
	.zero		1


	//   ....[5]....
        /*0224*/ 	.word	0x00000490
        /*0228*/ 	.word	0x000000ff
        /*022c*/ 	.word	0x00018828
        /*0230*/ 	.short	0x0100
        /*0232*/ 	.byte	0x06
	.zero		1


	//   ....[6]....
        /*0234*/ 	.word	0x000004a0
        /*0238*/ 	.word	0x000000ff
        /*023c*/ 	.word	0x00018808
        /*0240*/ 	.short	0x0100
        /*0242*/ 	.byte	0x06
	.zero		1


	//   ....[7]....
        /*0244*/ 	.word	0x000004b0
        /*0248*/ 	.word	0x000000ff
        /*024c*/ 	.word	0x00018830
        /*0250*/ 	.short	0x0100
        /*0252*/ 	.byte	0x06
	.zero		1


	//   ....[8]....
        /*0254*/ 	.word	0x000004c0
        /*0258*/ 	.word	0x000000ff
        /*025c*/ 	.word	0x00018810
        /*0260*/ 	.short	0x0100
        /*0262*/ 	.byte	0x06
	.zero		1


	//   ....[9]....
        /*0264*/ 	.word	0x000004d0
        /*0268*/ 	.word	0x000000ff
        /*026c*/ 	.word	0x00018838
        /*0270*/ 	.short	0x0100
        /*0272*/ 	.byte	0x06
	.zero		1


	//   ....[10]....
        /*0274*/ 	.word	0x000004e0
        /*0278*/ 	.word	0x000000ff
        /*027c*/ 	.word	0x00018818
        /*0280*/ 	.short	0x0100
        /*0282*/ 	.byte	0x06
	.zero		1


	//   ....[11]....
        /*0284*/ 	.word	0x000004f0
        /*0288*/ 	.word	0x000000ff
        /*028c*/ 	.word	0x00018840
        /*0290*/ 	.short	0x0100
        /*0292*/ 	.byte	0x06
	.zero		1


	//   ....[12]....
        /*0294*/ 	.word	0x00000500
        /*0298*/ 	.word	0x000000ff
        /*029c*/ 	.word	0x00018820
        /*02a0*/ 	.short	0x0100
        /*02a2*/ 	.byte	0x06
	.zero		1


	//   ....[13]....
        /*02a4*/ 	.word	0x00000510
        /*02a8*/ 	.word	0x000000ff
        /*02ac*/ 	.word	0x00018848
        /*02b0*/ 	.short	0x0100
        /*02b2*/ 	.byte	0x06
	.zero		1


	//   ....[14]....
        /*02b4*/ 	.word	0x00000640
        /*02b8*/ 	.word	0x000000ff
        /*02bc*/ 	.word	0x00018870
        /*02c0*/ 	.short	0x0100
        /*02c2*/ 	.byte	0x06
	.zero		1


	//   ....[15]....
        /*02c4*/ 	.word	0x00000650
        /*02c8*/ 	.word	0x000000ff
        /*02cc*/ 	.word	0x00018880
        /*02d0*/ 	.short	0x0100
        /*02d2*/ 	.byte	0x06
	.zero		1


	//   ....[16]....
        /*02d4*/ 	.word	0x00000660
        /*02d8*/ 	.word	0x000000ff
        /*02dc*/ 	.word	0x00018878
        /*02e0*/ 	.short	0x0100
        /*02e2*/ 	.byte	0x06
	.zero		1


	//   ....[17]....
        /*02e4*/ 	.word	0x00000670
        /*02e8*/ 	.word	0x000000ff
        /*02ec*/ 	.word	0x00018888
        /*02f0*/ 	.short	0x0100
        /*02f2*/ 	.byte	0x06
	.zero		1


	//   ....[18]....
        /*02f4*/ 	.word	0x000007b0
        /*02f8*/ 	.word	0x000000ff
        /*02fc*/ 	.word	0x00018890
        /*0300*/ 	.short	0x0100
        /*0302*/ 	.byte	0x06
	.zero		1


	//   ....[19]....
        /*0304*/ 	.word	0x000007c0
        /*0308*/ 	.word	0x000000ff
        /*030c*/ 	.word	0x00018898
        /*0310*/ 	.short	0x0100
        /*0312*/ 	.byte	0x06
	.zero		1


	//   ....[20]....
        /*0314*/ 	.word	0x000007d0
        /*0318*/ 	.word	0x000000ff
        /*031c*/ 	.word	0x000188a0
        /*0320*/ 	.short	0x0100
        /*0322*/ 	.byte	0x06
	.zero		1


	//   ....[21]....
        /*0324*/ 	.word	0x000007e0
        /*0328*/ 	.word	0x000000ff
        /*032c*/ 	.word	0x000188a8
        /*0330*/ 	.short	0x0100
        /*0332*/ 	.byte	0x06
	.zero		1


	//   ....[22]....
        /*0334*/ 	.word	0x000008e0
        /*0338*/ 	.word	0x000000ff
        /*033c*/ 	.word	0x000188c0
        /*0340*/ 	.short	0x0100
        /*0342*/ 	.byte	0x06
	.zero		1


	//   ....[23]....
        /*0344*/ 	.word	0x000008f0
        /*0348*/ 	.word	0x000000ff
        /*034c*/ 	.word	0x000188e0
        /*0350*/ 	.short	0x0100
        /*0352*/ 	.byte	0x06
	.zero		1


	//   ....[24]....
        /*0354*/ 	.word	0x00000900
        /*0358*/ 	.word	0x000000ff
        /*035c*/ 	.word	0x000188c8
        /*0360*/ 	.short	0x0100
        /*0362*/ 	.byte	0x06
	.zero		1


	//   ....[25]....
        /*0364*/ 	.word	0x00000910
        /*0368*/ 	.word	0x000000ff
        /*036c*/ 	.word	0x000188e8
        /*0370*/ 	.short	0x0100
        /*0372*/ 	.byte	0x06
	.zero		1


	//   ....[26]....
        /*0374*/ 	.word	0x00000920
        /*0378*/ 	.word	0x000000ff
        /*037c*/ 	.word	0x000188d0
        /*0380*/ 	.short	0x0100
        /*0382*/ 	.byte	0x06
	.zero		1


	//   ....[27]....
        /*0384*/ 	.word	0x00000930
        /*0388*/ 	.word	0x000000ff
        /*038c*/ 	.word	0x000188f0
        /*0390*/ 	.short	0x0100
        /*0392*/ 	.byte	0x06
	.zero		1


	//   ....[28]....
        /*0394*/ 	.word	0x00000940
        /*0398*/ 	.word	0x000000ff
        /*039c*/ 	.word	0x000188d8
        /*03a0*/ 	.short	0x0100
        /*03a2*/ 	.byte	0x06
	.zero		1


	//   ....[29]....
        /*03a4*/ 	.word	0x00000950
        /*03a8*/ 	.word	0x000000ff
        /*03ac*/ 	.word	0x000188f8
        /*03b0*/ 	.short	0x0100
        /*03b2*/ 	.byte	0x06
	.zero		1


	//   ....[30]....
        /*03b4*/ 	.word	0x00000e80
        /*03b8*/ 	.word	0x000000ff
        /*03bc*/ 	.word	0x00018850
        /*03c0*/ 	.short	0x010a
        /*03c2*/ 	.byte	0x08
	.zero		1


	//   ....[31]....
        /*03c4*/ 	.word	0x00000f80
        /*03c8*/ 	.word	0x000000ff
        /*03cc*/ 	.word	0x00018800
        /*03d0*/ 	.short	0x010a
        /*03d2*/ 	.byte	0x24
	.zero		1


	//   ....[32]....
        /*03d4*/ 	.word	0x00000fd0
        /*03d8*/ 	.word	0x000000ff
        /*03dc*/ 	.word	0xfffffff8
        /*03e0*/ 	.short	0x010a
        /*03e2*/ 	.byte	0x27
	.zero		1


	//   ....[33]....
        /*03e4*/ 	.word	0x000014d0
        /*03e8*/ 	.word	0x00000011
        /*03ec*/ 	.word	0x00000000
        /*03f0*/ 	.short	0x0101
        /*03f2*/ 	.byte	0x28
	.zero		1


	//   ....[34]....
        /*03f4*/ 	.word	0x00002f40
        /*03f8*/ 	.word	0x000000ff
        /*03fc*/ 	.word	0x00018808
        /*0400*/ 	.short	0x010a
        /*0402*/ 	.byte	0x24
	.zero		1


	//   ....[35]....
        /*0404*/ 	.word	0x00003430
        /*0408*/ 	.word	0x000000ff
        /*040c*/ 	.word	0x00000000
        /*0410*/ 	.short	0x0101
        /*0412*/ 	.byte	0x06
	.zero		1


	//   ....[36]....
        /*0414*/ 	.word	0x00003590
        /*0418*/ 	.word	0x000000ff
        /*041c*/ 	.word	0x00018800
        /*0420*/ 	.short	0x010a
        /*0422*/ 	.byte	0x0a
	.zero		1


	//   ....[37]....
        /*0424*/ 	.word	0x00005260
        /*0428*/ 	.word	0x000000ff
        /*042c*/ 	.word	0x00018800
        /*0430*/ 	.short	0x010a
        /*0432*/ 	.byte	0x0a
	.zero		1


	//   ....[38]....
        /*0434*/ 	.word	0x00005730
        /*0438*/ 	.word	0x000000ff
        /*043c*/ 	.word	0x00018800
        /*0440*/ 	.short	0x010a
        /*0442*/ 	.byte	0x0a
	.zero		1


	//   ....[39]....
        /*0444*/ 	.word	0x00005c00
        /*0448*/ 	.word	0x000000ff
        /*044c*/ 	.word	0x00000000
        /*0450*/ 	.short	0x0101
        /*0452*/ 	.byte	0x0a
	.zero		1


	//   ....[40]....
        /*0454*/ 	.word	0x00005cb0
        /*0458*/ 	.word	0x000000ff
        /*045c*/ 	.word	0x00000000
        /*0460*/ 	.short	0x0101
        /*0462*/ 	.byte	0x05
	.zero		1


	//   ....[41]....
        /*0464*/ 	.word	0x00005e60
        /*0468*/ 	.word	0x000000ff
        /*046c*/ 	.word	0x00018800
        /*0470*/ 	.short	0x010a
        /*0472*/ 	.byte	0x0a
	.zero		1


	//   ....[42]....
        /*0474*/ 	.word	0x00007fc0
        /*0478*/ 	.word	0x000000ff
        /*047c*/ 	.word	0x00018800
        /*0480*/ 	.short	0x010a
        /*0482*/ 	.byte	0x0a
	.zero		1


	//   ....[43]....
        /*0484*/ 	.word	0x00008410
        /*0488*/ 	.word	0x000000ff
        /*048c*/ 	.word	0x00018800
        /*0490*/ 	.short	0x010a
        /*0492*/ 	.byte	0x0a
	.zero		1


	//   ....[44]....
        /*0494*/ 	.word	0x00008960
        /*0498*/ 	.word	0x000000ff
        /*049c*/ 	.word	0x00000000
        /*04a0*/ 	.short	0x0101
        /*04a2*/ 	.byte	0x0a
	.zero		1


	//   ....[45]....
        /*04a4*/ 	.word	0x00008a10
        /*04a8*/ 	.word	0x000000ff
        /*04ac*/ 	.word	0x00000000
        /*04b0*/ 	.short	0x0101
        /*04b2*/ 	.byte	0x05
	.zero		1


	//   ....[46]....
        /*04b4*/ 	.word	0x000093d0
        /*04b8*/ 	.word	0x000000ff
        /*04bc*/ 	.word	0x00000008
        /*04c0*/ 	.short	0x010a
        /*04c2*/ 	.byte	0x27
	.zero		1


	//   ....[47]....
        /*04c4*/ 	.word	0x0000b5e0
        /*04c8*/ 	.word	0x00000000
        /*04cc*/ 	.word	0x00018890
        /*04d0*/ 	.short	0x0101
        /*04d2*/ 	.byte	0x24
	.zero		1


	//   ....[48]....
        /*04d4*/ 	.word	0x0000b7b0
        /*04d8*/ 	.word	0x00000004
        /*04dc*/ 	.word	0x00018860
        /*04e0*/ 	.short	0x010a
        /*04e2*/ 	.byte	0x3f
	.zero		1


	//   ....[49]....
        /*04e4*/ 	.word	0x0000bc40
        /*04e8*/ 	.word	0x00000002
        /*04ec*/ 	.word	0x00018828
        /*04f0*/ 	.short	0x010a
        /*04f2*/ 	.byte	0x3f
	.zero		1


	//   ....[50]....
        /*04f4*/ 	.word	0x0000c0e0
        /*04f8*/ 	.word	0x00000004
        /*04fc*/ 	.word	0x00018860
        /*0500*/ 	.short	0x010a
        /*0502*/ 	.byte	0x3f
	.zero		1


	//   ....[51]....
        /*0504*/ 	.word	0x0000c5b0
        /*0508*/ 	.word	0x00000003
        /*050c*/ 	.word	0x00018828
        /*0510*/ 	.short	0x010a
        /*0512*/ 	.byte	0x3f
	.zero		1


	//   ....[52]....
        /*0514*/ 	.word	0x0000c8c0
        /*0518*/ 	.word	0x00000007
        /*051c*/ 	.word	0x00018828
        /*0520*/ 	.short	0x010a
        /*0522*/ 	.byte	0x3f
	.zero		1


	//   ....[53]....
        /*0524*/ 	.word	0x0000cd90
        /*0528*/ 	.word	0x00000004
        /*052c*/ 	.word	0x00018828
        /*0530*/ 	.short	0x010a
        /*0532*/ 	.byte	0x3f
	.zero		1


	//   ....[54]....
        /*0534*/ 	.word	0x0000cff0
        /*0538*/ 	.word	0x00000006
        /*053c*/ 	.word	0x00018850
        /*0540*/ 	.short	0x010a
        /*0542*/ 	.byte	0x3f
	.zero		1


	//   ....[55]....
        /*0544*/ 	.word	0x0000d050
        /*0548*/ 	.word	0x00000004
        /*054c*/ 	.word	0x00018800
        /*0550*/ 	.short	0x010a
        /*0552*/ 	.byte	0x3f
	.zero		1


	//   ....[56]....
        /*0554*/ 	.word	0x0000d0b0
        /*0558*/ 	.word	0x00000004
        /*055c*/ 	.word	0xfffffff8
        /*0560*/ 	.short	0x010a
        /*0562*/ 	.byte	0x3f
	.zero		1


	//   ....[57]....
        /*0564*/ 	.word	0x0000d110
        /*0568*/ 	.word	0x00000010
        /*056c*/ 	.word	0x00018808
        /*0570*/ 	.short	0x010a
        /*0572*/ 	.byte	0x3f
	.zero		1


	//   ....[58]....
        /*0574*/ 	.word	0x0000d170
        /*0578*/ 	.word	0x00000009
        /*057c*/ 	.word	0x00018800
        /*0580*/ 	.short	0x010a
        /*0582*/ 	.byte	0x3f
	.zero		1


	//   ....[59]....
        /*0584*/ 	.word	0x0000d1d0
        /*0588*/ 	.word	0x0000000f
        /*058c*/ 	.word	0x00018800
        /*0590*/ 	.short	0x010a
        /*0592*/ 	.byte	0x3f
	.zero		1


	//   ....[60]....
        /*0594*/ 	.word	0x0000d230
        /*0598*/ 	.word	0x00000009
        /*059c*/ 	.word	0x00018800
        /*05a0*/ 	.short	0x010a
        /*05a2*/ 	.byte	0x3f
	.zero		1


	//   ....[61]....
        /*05a4*/ 	.word	0x0000d290
        /*05a8*/ 	.word	0x0000000a
        /*05ac*/ 	.word	0x00018800
        /*05b0*/ 	.short	0x010a
        /*05b2*/ 	.byte	0x3f
	.zero		1


	//   ....[62]....
        /*05b4*/ 	.word	0x0000d2f0
        /*05b8*/ 	.word	0x00000003
        /*05bc*/ 	.word	0x00000008
        /*05c0*/ 	.short	0x010a
        /*05c2*/ 	.byte	0x3f
	.zero		1


	//   ....[63]....
        /*05c4*/ 	.word	0x0000d340
        /*05c8*/ 	.word	0x00000004
        /*05cc*/ 	.word	0x00018860
        /*05d0*/ 	.short	0x010a
        /*05d2*/ 	.byte	0x3f
	.zero		1


	//   ....[64]....
        /*05d4*/ 	.word	0x0000d390
        /*05d8*/ 	.word	0x00000002
        /*05dc*/ 	.word	0x00018828
        /*05e0*/ 	.short	0x010a
        /*05e2*/ 	.byte	0x3f
	.zero		1


	//   ....[65]....
        /*05e4*/ 	.word	0x0000d3e0
        /*05e8*/ 	.word	0x00000004
        /*05ec*/ 	.word	0x00018860
        /*05f0*/ 	.short	0x010a
        /*05f2*/ 	.byte	0x3f
	.zero		1


	//   ....[66]....
        /*05f4*/ 	.word	0x0000d430
        /*05f8*/ 	.word	0x00000003
        /*05fc*/ 	.word	0x00018828
        /*0600*/ 	.short	0x010a
        /*0602*/ 	.byte	0x3f
	.zero		1


	//   ....[67]....
        /*0604*/ 	.word	0x0000d480
        /*0608*/ 	.word	0x00000007
        /*060c*/ 	.word	0x00018828
        /*0610*/ 	.short	0x010a
        /*0612*/ 	.byte	0x3f
	.zero		1


	//   ....[68]....
        /*0614*/ 	.word	0x0000d4d0
        /*0618*/ 	.word	0x00000004
        /*061c*/ 	.word	0x00018828
        /*0620*/ 	.short	0x010a
        /*0622*/ 	.byte	0x3f
	.zero		1


	//----- nvinfo : EIATTR_NUM_MBARRIERS
	.align		4
.L_38:
        /*0624*/ 	.byte	0x03, 0x38
        /*0626*/ 	.short	0x001e


	//----- nvinfo : EIATTR_EXIT_INSTR_OFFSETS
	.align		4
        /*0628*/ 	.byte	0x04, 0x1c
        /*062a*/ 	.short	(.L_40 - .L_39)


	//   ....[0]....
.L_39:
        /*062c*/ 	.word	0x000009f0


	//   ....[1]....
        /*0630*/ 	.word	0x0000b5f0


	//   ....[2]....
        /*0634*/ 	.word	0x0000b630


	//   ....[3]....
        /*0638*/ 	.word	0x0000c7c0


	//   ....[4]....
        /*063c*/ 	.word	0x0000cfd0


	//----- nvinfo : EIATTR_MAX_THREADS
	.align		4
.L_40:
        /*0640*/ 	.byte	0x04, 0x05
        /*0642*/ 	.short	(.L_42 - .L_41)
.L_41:
        /*0644*/ 	.word	0x00000180
        /*0648*/ 	.word	0x00000001
        /*064c*/ 	.word	0x00000001


	//----- nvinfo : EIATTR_CRS_STACK_SIZE
	.align		4
.L_42:
        /*0650*/ 	.byte	0x04, 0x1e
        /*0652*/ 	.short	(.L_44 - .L_43)
.L_43:
        /*0654*/ 	.word	0x00000000


	//----- nvinfo : EIATTR_CBANK_PARAM_SIZE
	.align		4
.L_44:
        /*0658*/ 	.byte	0x03, 0x19
        /*065a*/ 	.short	0x0870


	//----- nvinfo : EIATTR_PARAM_CBANK
	.align		4
        /*065c*/ 	.byte	0x04, 0x0a
        /*065e*/ 	.short	(.L_46 - .L_45)
	.align		4
.L_45:
        /*0660*/ 	.word	index@(.nv.constant0._ZN7cutlass13device_kernelINS_4fmha6kernel28FmhaKernelTmaWarpSpecializedINS1_10collective30FmhaMainloopTmaWarpSpecializedINS_12float_e4m3_tEffN4cute5tupleIJNS7_1CILi128EEENS9_ILi64EEENS9_ILi224EEEEEENS8_IJiNS9_ILi1EEENS8_IJiiEEEEEESG_NS8_IJSE_iSF_EEENS4_12CausalFusionEJEEENS4_15FmhaFwdEpilogueIS6_fNS8_IJSB_SC_SB_EEEEENS2_23IndividualTileSchedulerEJEEEEEvNT_6ParamsE)
        /*0664*/ 	.short	0x0210
        /*0666*/ 	.short	0x0870


	//----- nvinfo : EIATTR_SW_WAR
	.align		4
.L_46:
        /*0668*/ 	.byte	0x04, 0x36
        /*066a*/ 	.short	(.L_48 - .L_47)
.L_47:
        /*066c*/ 	.word	0x00000008
.L_48:


//--------------------- .nv.callgraph             --------------------------
	.section	.nv.callgraph,"",@"SHT_CUDA_CALLGRAPH"
	.align	4
	.sectionentsize	8
	.align		4
        /*0000*/ 	.word	0x00000000
	.align		4
        /*0004*/ 	.word	0xffffffff
	.align		4
        /*0008*/ 	.word	index@(_ZN7cutlass13device_kernelINS_4fmha6kernel28FmhaKernelTmaWarpSpecializedINS1_10collective30FmhaMainloopTmaWarpSpecializedINS_12float_e4m3_tEffN4cute5tupleIJNS7_1CILi128EEENS9_ILi64EEENS9_ILi224EEEEEENS8_IJiNS9_ILi1EEENS8_IJiiEEEEEESG_NS8_IJSE_iSF_EEENS4_12CausalFusionEJEEENS4_15FmhaFwdEpilogueIS6_fNS8_IJSB_SC_SB_EEEEENS2_23IndividualTileSchedulerEJEEEEEvNT_6ParamsE)
	.align		4
        /*000c*/ 	.word	index@(__assertfail)
	.align		4
        /*0010*/ 	.word	0x00000000
	.align		4
        /*0014*/ 	.word	0xfffffffe
	.align		4
        /*0018*/ 	.word	0x00000000
	.align		4
        /*001c*/ 	.word	0xfffffffd
	.align		4
        /*0020*/ 	.word	0x00000000
	.align		4
        /*0024*/ 	.word	0xfffffffc


//--------------------- .nv.constant4             --------------------------
	.section	.nv.constant4,"a",@progbits
	.align	8
	.align		8
.nv.constant4:
        /*0000*/ 	.dword	__assertfail
	.align		8
        /*0008*/ 	.dword	__unnamed_1
	.align		8
        /*0010*/ 	.dword	__unnamed_2
	.align		8
        /*0018*/ 	.dword	_ZN39_INTERNAL_4f0984bb_4_k_cu_d8390b17_28134cuda3std3__45__cpo5beginE
	.align		8
        /*0020*/ 	.dword	_ZN39_INTERNAL_4f0984bb_4_k_cu_d8390b17_28134cuda3std3__45__cpo3endE
	.align		8
        /*0028*/ 	.dword	_ZN39_INTERNAL_4f0984bb_4_k_cu_d8390b17_28134cuda3std3__45__cpo6cbeginE
	.align		8
        /*0030*/ 	.dword	_ZN39_INTERNAL_4f0984bb_4_k_cu_d8390b17_28134cuda3std3__45__cpo4cendE
	.align		8
        /*0038*/ 	.dword	_ZN39_INTERNAL_4f0984bb_4_k_cu_d8390b17_28134cuda3std3__441_GLOBAL__N__4f0984bb_4_k_cu_d8390b17_28136ignoreE
	.align		8
        /*0040*/ 	.dword	_ZN39_INTERNAL_4f0984bb_4_k_cu_d8390b17_28134cuda3std3__419piecewise_constructE
	.align		8
        /*0048*/ 	.dword	_ZN39_INTERNAL_4f0984bb_4_k_cu_d8390b17_28134cuda3std3__48in_placeE
	.align		8
        /*0050*/ 	.dword	_ZN39_INTERNAL_4f0984bb_4_k_cu_d8390b17_28134cuda3std6ranges3__45__cpo4swapE
	.align		8
        /*0058*/ 	.dword	_ZN39_INTERNAL_4f0984bb_4_k_cu_d8390b17_28134cuda3std6ranges3__45__cpo9iter_moveE
	.align		8
        /*0060*/ 	.dword	_ZN39_INTERNAL_4f0984bb_4_k_cu_d8390b17_28134cute7productE
	.align		8
        /*0068*/ 	.dword	_ZN39_INTERNAL_4f0984bb_4_k_cu_d8390b17_28134cute1_E
	.align		8
        /*0070*/ 	.dword	$str$24
	.align		8
        /*0078*/ 	.dword	$str$25


//--------------------- .text._ZN7cutlass13device_kernelINS_4fmha6kernel28FmhaKernelTmaWarpSpecializedINS1_10collective30FmhaMainloopTmaWarpSpecializedINS_12float_e4m3_tEffN4cute5tupleIJNS7_1CILi128EEENS9_ILi64EEENS9_ILi224EEEEEENS8_IJiNS9_ILi1EEENS8_IJiiEEEEEESG_NS8_IJSE_iSF_EEENS4_12CausalFusionEJEEENS4_15FmhaFwdEpilogueIS6_fNS8_IJSB_SC_SB_EEEEENS2_23IndividualTileSchedulerEJEEEEEvNT_6ParamsE --------------------------
	.section	.text._ZN7cutlass13device_kernelINS_4fmha6kernel28FmhaKernelTmaWarpSpecializedINS1_10collective30FmhaMainloopTmaWarpSpecializedINS_12float_e4m3_tEffN4cute5tupleIJNS7_1CILi128EEENS9_ILi64EEENS9_ILi224EEEEEENS8_IJiNS9_ILi1EEENS8_IJiiEEEEEESG_NS8_IJSE_iSF_EEENS4_12CausalFusionEJEEENS4_15FmhaFwdEpilogueIS6_fNS8_IJSB_SC_SB_EEEEENS2_23IndividualTileSchedulerEJEEEEEvNT_6ParamsE,"ax",@progbits
	.align	128
.text._ZN7cutlass13device_kernelINS_4fmha6kernel28FmhaKernelTmaWarpSpecializedINS1_10collective30FmhaMainloopTmaWarpSpecializedINS_12float_e4m3_tEffN4cute5tupleIJNS7_1CILi128EEENS9_ILi64EEENS9_ILi224EEEEEENS8_IJiNS9_ILi1EEENS8_IJiiEEEEEESG_NS8_IJSE_iSF_EEENS4_12CausalFusionEJEEENS4_15FmhaFwdEpilogueIS6_fNS8_IJSB_SC_SB_EEEEENS2_23IndividualTileSchedulerEJEEEEEvNT_6ParamsE:
        .type           _ZN7cutlass13device_kernelINS_4fmha6kernel28FmhaKernelTmaWarpSpecializedINS1_10collective30FmhaMainloopTmaWarpSpecializedINS_12float_e4m3_tEffN4cute5tupleIJNS7_1CILi128EEENS9_ILi64EEENS9_ILi224EEEEEENS8_IJiNS9_ILi1EEENS8_IJiiEEEEEESG_NS8_IJSE_iSF_EEENS4_12CausalFusionEJEEENS4_15FmhaFwdEpilogueIS6_fNS8_IJSB_SC_SB_EEEEENS2_23IndividualTileSchedulerEJEEEEEvNT_6ParamsE,@function
        .size           _ZN7cutlass13device_kernelINS_4fmha6kernel28FmhaKernelTmaWarpSpecializedINS1_10collective30FmhaMainloopTmaWarpSpecializedINS_12float_e4m3_tEffN4cute5tupleIJNS7_1CILi128EEENS9_ILi64EEENS9_ILi224EEEEEENS8_IJiNS9_ILi1EEENS8_IJiiEEEEEESG_NS8_IJSE_iSF_EEENS4_12CausalFusionEJEEENS4_15FmhaFwdEpilogueIS6_fNS8_IJSB_SC_SB_EEEEENS2_23IndividualTileSchedulerEJEEEEEvNT_6ParamsE,(.L_x_129 - _ZN7cutlass13device_kernelINS_4fmha6kernel28FmhaKernelTmaWarpSpecializedINS1_10collective30FmhaMainloopTmaWarpSpecializedINS_12float_e4m3_tEffN4cute5tupleIJNS7_1CILi128EEENS9_ILi64EEENS9_ILi224EEEEEENS8_IJiNS9_ILi1EEENS8_IJiiEEEEEESG_NS8_IJSE_iSF_EEENS4_12CausalFusionEJEEENS4_15FmhaFwdEpilogueIS6_fNS8_IJSB_SC_SB_EEEEENS2_23IndividualTileSchedulerEJEEEEEvNT_6ParamsE)
        .other          _ZN7cutlass13device_kernelINS_4fmha6kernel28FmhaKernelTmaWarpSpecializedINS1_10collective30FmhaMainloopTmaWarpSpecializedINS_12float_e4m3_tEffN4cute5tupleIJNS7_1CILi128EEENS9_ILi64EEENS9_ILi224EEEEEENS8_IJiNS9_ILi1EEENS8_IJiiEEEEEESG_NS8_IJSE_iSF_EEENS4_12CausalFusionEJEEENS4_15FmhaFwdEpilogueIS6_fNS8_IJSB_SC_SB_EEEEENS2_23IndividualTileSchedulerEJEEEEEvNT_6ParamsE,@"STO_CUDA_ENTRY STV_DEFAULT"
_ZN7cutlass13device_kernelINS_4fmha6kernel28FmhaKernelTmaWarpSpecializedINS1_10collective30FmhaMainloopTmaWarpSpecializedINS_12float_e4m3_tEffN4cute5tupleIJNS7_1CILi128EEENS9_ILi64EEENS9_ILi224EEEEEENS8_IJiNS9_ILi1EEENS8_IJiiEEEEEESG_NS8_IJSE_iSF_EEENS4_12CausalFusionEJEEENS4_15FmhaFwdEpilogueIS6_fNS8_IJSB_SC_SB_EEEEENS2_23IndividualTileSchedulerEJEEEEEvNT_6ParamsE:
[----:B------:R-:W1:Y:S01]  /*0000*/  LDC R1, c[0x0][0x28] ;  /* 0x00000a00ff017b82 */ /* 0x000e620000000800 */
[----:B------:R-:W2:Y:S01]  /*0010*/  S2R R0, SR_TID.X ;  /* 0x0000000000007919 */ /* 0x000ea20000002100 */
[----:B------:R-:W-:Y:S01]  /*0020*/  ELECT P1, URZ, PT ;  /* 0x00000000003f782f */ /* 0x000fe20003820000 */
[----:B------:R-:W-:Y:S01]  /*0030*/  BSSY B0, `(.L_x_0) ;  /* 0x0000017000007945 */ /* 0x000fe20003800000 */
[----:B--2---:R-:W-:-:S05]  /*0040*/  SHF.R.U32.HI R2, RZ, 0x5, R0 ;  /* 0x00000005ff027819 */ /* 0x004fca0000011600 */
[----:B------:R-:W2:Y:S02]  /*0050*/  SHFL.IDX PT, R3, R2, RZ, 0x1f ;  /* 0x00001fff02037589 */ /* 0x000ea400000e0000 */
[----:B--2---:R-:W-:Y:S02]  /*0060*/  R2UR UR4, R3 ;  /* 0x00000000030472ca */ /* 0x004fe400000e0000 */
[----:B------:R-:W-:-:S06]  /*0070*/  SHF.R.U32.HI R3, RZ, 0x7, R0 ;  /* 0x00000007ff037819 */ /* 0x000fcc0000011600 */
[----:B------:R-:W2:Y:S05]  /*0080*/  SHFL.IDX PT, R3, R3, RZ, 0x1f ;  /* 0x00001fff03037589 */ /* 0x000eaa00000e0000 */
[----:B------:R-:W-:Y:S02]  /*0090*/  USHF.R.S32.HI UR5, URZ, 0x1f, UR4 ;  /* 0x0000001f3f057899 */ /* 0x000fe40008011404 */
[----:B------:R-:W-:Y:S02]  /*00a0*/  ISETP.NE.OR P0, PT, RZ, UR4, !P1 ;  /* 0x00000004ff007c0c */ /* 0x000fe4000cf05670 */
[----:B------:R-:W-:-:S04]  /*00b0*/  ULEA.HI UR5, UR5, UR4, URZ, 0x2 ;  /* 0x0000000405057291 */ /* 0x000fc8000f8f103f */
[----:B------:R-:W-:-:S04]  /*00c0*/  ULOP3.LUT UR5, UR5, 0xfffffffc, URZ, 0xc0, !UPT ;  /* 0xfffffffc05057892 */ /* 0x000fc8000f8ec03f */
[----:B------:R-:W-:-:S03]  /*00d0*/  UIADD3 UR4, UR4, -UR5, URZ ;  /* 0x8000000504047290 */ /* 0x000fc6000fffe03f */
[----:B-1----:R-:W-:Y:S09]  /*00e0*/  @P0 BRA `(.L_x_1) ;  /* 0x00000000002c0947 */ /* 0x002ff20003800000 */
[----:B------:R-:W-:Y:S02]  /*00f0*/  ULDC.64 UR6, c[0x0][0x198] ;  /* 0x0000660000067ab9 */ /* 0x000fe40000000a00 */
[----:B------:R-:W-:Y:S02]  /*0100*/  UIADD3 UR8, UP0, UR6, 0xf0, URZ ;  /* 0x000000f006087890 */ /* 0x000fe4000ff1e03f */
[----:B------:R-:W-:Y:S02]  /*0110*/  UIADD3 UR10, UP1, UR6, 0x1f0, URZ ;  /* 0x000001f0060a7890 */ /* 0x000fe4000ff3e03f */
[----:B------:R-:W-:Y:S02]  /*0120*/  UIADD3 UR6, UP2, UR6, 0x2f0, URZ ;  /* 0x000002f006067890 */ /* 0x000fe4000ff5e03f */
[----:B------:R-:W-:Y:S02]  /*0130*/  UIADD3.X UR9, URZ, UR7, URZ, UP0, !UPT ;  /* 0x000000073f097290 */ /* 0x000fe400087fe43f */
[----:B------:R-:W-:-:S02]  /*0140*/  UIADD3.X UR11, URZ, UR7, URZ, UP1, !UPT ;  /* 0x000000073f0b7290 */ /* 0x000fc40008ffe43f */
[----:B------:R-:W-:-:S05]  /*0150*/  UIADD3.X UR7, URZ, UR7, URZ, UP2, !UPT ;  /* 0x000000073f077290 */ /* 0x000fca00097fe43f */
[----:B------:R1:W-:Y:S02]  /*0160*/  UTMACCTL.PF [UR8] ;  /* 0x00000000080079b9 */ /* 0x0003e40008040000 */
[----:B------:R1:W-:Y:S02]  /*0170*/  UTMACCTL.PF [UR10] ;  /* 0x000000000a0079b9 */ /* 0x0003e40008040000 */
[----:B------:R1:W-:Y:S02]  /*0180*/  UTMACCTL.PF [UR6] ;  /* 0x00000000060079b9 */ /* 0x0003e40008040000 */
[----:B-1----:R-:W-:Y:S01]  /*0190*/  NOP ;  /* 0x0000000000007918 */ /* 0x002fe20000000000 */
.L_x_1:
[----:B------:R-:W-:Y:S05]  /*01a0*/  BSYNC B0 ;  /* 0x0000000000007941 */ /* 0x000fea0003800000 */
.L_x_0:
[----:B------:R-:W1:Y:S01]  /*01b0*/  SHFL.IDX PT, R4, R2, RZ, 0x1f ;  /* 0x00001fff02047589 */ /* 0x000e6200000e0000 */
[----:B--2---:R-:W-:Y:S01]  /*01c0*/  R2UR UR38, R3 ;  /* 0x00000000032672ca */ /* 0x004fe200000e0000 */
[----:B------:R-:W-:-:S12]  /*01d0*/  UISETP.NE.AND UP0, UPT, UR4, 0x1, UPT ;  /* 0x000000010400788c */ /* 0x000fd8000bf05270 */
[----:B------:R-:W-:Y:S02]  /*01e0*/  UIADD3 UR7, UR38, -0x1, URZ ;  /* 0xffffffff26077890 */ /* 0x000fe4000fffe03f */
[----:B------:R-:W-:Y:S02]  /*01f0*/  UISETP.EQ.AND UP0, UPT, UR38, URZ, !UP0 ;  /* 0x0000003f2600728c */ /* 0x000fe4000c702270 */
[----:B------:R-:W-:Y:S02]  /*0200*/  UISETP.GE.U32.AND UP1, UPT, UR7, 0x4, UPT ;  /* 0x000000040700788c */ /* 0x000fe4000bf26070 */
[----:B------:R-:W-:Y:S01]  /*0210*/  USEL UR5, URZ, 0x1, !UP0 ;  /* 0x000000013f057887 */ /* 0x000fe2000c000000 */
[----:B-1----:R-:W-:-:S03]  /*0220*/  ISETP.NE.AND P0, PT, R4, RZ, PT ;  /* 0x000000ff0400720c */ /* 0x002fc60003f05270 */
[----:B------:R-:W-:-:S10]  /*0230*/  USEL UR5, UR5, 0x2, UP1 ;  /* 0x0000000205057887 */ /* 0x000fd40008800000 */
[----:B------:R-:W-:Y:S05]  /*0240*/  @P0 BRA `(.L_x_2) ;  /* 0x0000000000480947 */ /* 0x000fea0003800000 */
[----:B------:R-:W1:Y:S01]  /*0250*/  S2UR UR8, SR_CgaCtaId ;  /* 0x00000000000879c3 */ /* 0x000e620000008800 */
[----:B------:R-:W-:Y:S01]  /*0260*/  UMOV UR6, 0x400 ;  /* 0x0000040000067882 */ /* 0x000fe20000000000 */
[----:B------:R-:W-:Y:S01]  /*0270*/  UMOV UR9, 0x1 ;  /* 0x0000000100097882 */ /* 0x000fe20000000000 */
[----:B------:R-:W-:Y:S01]  /*0280*/  UMOV UR10, 0x80 ;  /* 0x00000080000a7882 */ /* 0x000fe20000000000 */
[----:B------:R-:W-:Y:S01]  /*0290*/  ELECT P0, URZ, PT ;  /* 0x00000000003f782f */ /* 0x000fe20003800000 */
[----:B------:R-:W-:-:S04]  /*02a0*/  UIADD3 UR10, -UR10, 0x100000, URZ ;  /* 0x001000000a0a7890 */ /* 0x000fc8000fffe13f */
[----:B------:R-:W-:Y:S02]  /*02b0*/  USHF.L.U32 UR11, UR10, 0xb, URZ ;  /* 0x0000000b0a0b7899 */ /* 0x000fe4000800063f */
[----:B------:R-:W-:Y:S02]  /*02c0*/  USHF.L.U32 UR10, UR10, 0x1, URZ ;  /* 0x000000010a0a7899 */ /* 0x000fe4000800063f */
[----:B-1----:R-:W-:Y:S02]  /*02d0*/  ULEA UR6, UR8, UR6, 0x18 ;  /* 0x0000000608067291 */ /* 0x002fe4000f8ec03f */
[----:B------:R-:W-:-:S04]  /*02e0*/  UIADD3 UR8, -UR9, 0x100000, URZ ;  /* 0x0010000009087890 */ /* 0x000fc8000fffe13f */
[----:B------:R-:W-:Y:S02]  /*02f0*/  USHF.L.U32 UR9, UR8, 0xb, URZ ;  /* 0x0000000b08097899 */ /* 0x000fe4000800063f */
[----:B------:R-:W-:Y:S01]  /*0300*/  USHF.L.U32 UR8, UR8, 0x1, URZ ;  /* 0x0000000108087899 */ /* 0x000fe2000800063f */
[----:B------:R-:W1:Y:S11]  /*0310*/  FENCE.VIEW.ASYNC.S ;  /* 0x00000000000073c6 */ /* 0x000e760000000000 */
[----:B-1----:R1:W2:Y:S01]  /*0320*/  SYNCS.EXCH.64 URZ, [UR6+0x18850], UR8 ;  /* 0x01885008063f75b2 */ /* 0x0022a20008000100 */
[----:B------:R1:W3:Y:S01]  /*0330*/  SYNCS.EXCH.64 URZ, [UR6+0x18860], UR10 ;  /* 0x0188600a063f75b2 */ /* 0x0002e20008000100 */
[----:B------:R1:W4:Y:S01]  /*0340*/  SYNCS.EXCH.64 URZ, [UR6+0x18858], UR8 ;  /* 0x01885808063f75b2 */ /* 0x0003220008000100 */
[----:B------:R1:W1:Y:S01]  /*0350*/  SYNCS.EXCH.64 URZ, [UR6+0x18868], UR10 ;  /* 0x0188680a063f75b2 */ /* 0x0002620008000100 */
[----:B------:R-:W-:Y:S01]  /*0360*/  NOP ;  /* 0x0000000000007918 */ /* 0x000fe20000000000 */
.L_x_2:
[----:B------:R-:W5:Y:S01]  /*0370*/  SHFL.IDX PT, R3, R2, RZ, 0x1f ;  /* 0x00001fff02037589 */ /* 0x000f6200000e0000 */
[----:B------:R-:W-:Y:S01]  /*0380*/  NOP ;  /* 0x0000000000007918 */ /* 0x000fe20000000000 */
[----:B-----5:R-:W-:-:S13]  /*0390*/  ISETP.NE.AND P0, PT, R3, RZ, PT ;  /* 0x000000ff0300720c */ /* 0x020fda0003f05270 */
[----:B------:R-:W-:Y:S05]  /*03a0*/  @P0 BRA `(.L_x_3) ;  /* 0x0000000000600947 */ /* 0x000fea0003800000 */
[----:B-1----:R-:W1:Y:S01]  /*03b0*/  S2UR UR8, SR_CgaCtaId ;  /* 0x00000000000879c3 */ /* 0x002e620000008800 */
[----:B------:R-:W-:Y:S01]  /*03c0*/  UMOV UR6, 0x400 ;  /* 0x0000040000067882 */ /* 0x000fe20000000000 */
[----:B------:R-:W-:Y:S01]  /*03d0*/  UMOV UR10, 0x1 ;  /* 0x00000001000a7882 */ /* 0x000fe20000000000 */
[----:B------:R-:W-:Y:S01]  /*03e0*/  UMOV UR9, 0x100 ;  /* 0x0000010000097882 */ /* 0x000fe20000000000 */
[----:B------:R-:W-:-:S04]  /*03f0*/  UIADD3 UR10, -UR10, 0x100000, URZ ;  /* 0x001000000a0a7890 */ /* 0x000fc8000fffe13f */
[----:B------:R-:W-:Y:S02]  /*0400*/  USHF.L.U32 UR11, UR10, 0xb, URZ ;  /* 0x0000000b0a0b7899 */ /* 0x000fe4000800063f */
[----:B------:R-:W-:Y:S01]  /*0410*/  USHF.L.U32 UR10, UR10, 0x1, URZ ;  /* 0x000000010a0a7899 */ /* 0x000fe2000800063f */
[----:B------:R-:W-:Y:S01]  /*0420*/  ELECT P0, URZ, PT ;  /* 0x00000000003f782f */ /* 0x000fe20003800000 */
[----:B-1----:R-:W-:Y:S02]  /*0430*/  ULEA UR6, UR8, UR6, 0x18 ;  /* 0x0000000608067291 */ /* 0x002fe4000f8ec03f */
[----:B------:R-:W-:-:S04]  /*0440*/  UIADD3 UR8, -UR9, 0x100000, URZ ;  /* 0x0010000009087890 */ /* 0x000fc8000fffe13f */
[----:B------:R-:W-:Y:S02]  /*0450*/  USHF.L.U32 UR9, UR8, 0xb, URZ ;  /* 0x0000000b08097899 */ /* 0x000fe4000800063f */
[----:B------:R-:W-:Y:S01]  /*0460*/  USHF.L.U32 UR8, UR8, 0x1, URZ ;  /* 0x0000000108087899 */ /* 0x000fe2000800063f */
[----:B------:R-:W1:Y:S03]  /*0470*/  FENCE.VIEW.ASYNC.S ;  /* 0x00000000000073c6 */ /* 0x000e660000000000 */
[----:B-1----:R1:W1:Y:S08]  /*0480*/  SYNCS.EXCH.64 URZ, [UR6+0x18800], UR10 ;  /* 0x0188000a063f75b2 */ /* 0x0022700008000100 */
[----:B------:R1:W1:Y:S01]  /*0490*/  SYNCS.EXCH.64 URZ, [UR6+0x18828], UR8 ;  /* 0x01882808063f75b2 */ /* 0x0002620008000100 */
        /* <DEDUP_REMOVED lines=8> */
[----:B------:R-:W-:Y:S01]  /*0520*/  NOP ;  /* 0x0000000000007918 */ /* 0x000fe20000000000 */
.L_x_3:
        /* <DEDUP_REMOVED lines=21> */
[----:B------:R-:W-:Y:S01]  /*0680*/  NOP ;  /* 0x0000000000007918 */ /* 0x000fe20000000000 */
.L_x_4:
[----:B------:R-:W5:Y:S01]  /*0690*/  SHFL.IDX PT, R3, R2, RZ, 0x1f ;  /* 0x00001fff02037589 */ /* 0x000f6200000e0000 */
[----:B------:R-:W-:Y:S01]  /*06a0*/  ELECT P0, URZ, PT ;  /* 0x00000000003f782f */ /* 0x000fe20003800000 */
[----:B------:R-:W-:Y:S01]  /*06b0*/  NOP ;  /* 0x0000000000007918 */ /* 0x000fe20000000000 */
[----:B-1----:R-:W-:Y:S02]  /*06c0*/  UMOV UR8, 0x80 ;  /* 0x0000008000087882 */ /* 0x002fe40000000000 */
[C---:B-----5:R-:W-:Y:S02]  /*06d0*/  ISETP.NE.OR P0, PT, R3.reuse, RZ, !P0 ;  /* 0x000000ff0300720c */ /* 0x060fe40004705670 */
[----:B------:R-:W-:-:S11]  /*06e0*/  ISETP.NE.AND P2, PT, R3, RZ, PT ;  /* 0x000000ff0300720c */ /* 0x000fd60003f45270 */
[----:B------:R-:W-:Y:S01]  /*06f0*/  VOTEU.ALL UP0, P0 ;  /* 0x00000000003f7886 */ /* 0x000fe20000000000 */
[----:B------:R-:W-:Y:S01]  /*0700*/  VOTEU.ALL UP2, P0 ;  /* 0x00000000003f7886 */ /* 0x000fe20000040000 */
[----:B------:R-:W-:Y:S01]  /*0710*/  VOTEU.ALL UP3, P0 ;  /* 0x00000000003f7886 */ /* 0x000fe20000060000 */
[----:B------:R-:W-:Y:S02]  /*0720*/  VOTEU.ALL UP4, P0 ;  /* 0x00000000003f7886 */ /* 0x000fe40000080000 */
[----:B------:R-:W1:Y:S01]  /*0730*/  @!UP0 S2UR UR10, SR_CgaCtaId ;  /* 0x00000000000a89c3 */ /* 0x000e620000008800 */
[----:B------:R-:W-:Y:S01]  /*0740*/  @!UP0 UMOV UR6, 0x400 ;  /* 0x0000040000068882 */ /* 0x000fe20000000000 */
[----:B------:R-:W-:-:S04]  /*0750*/  @!UP0 UIADD3 UR8, -UR8, 0x100000, URZ ;  /* 0x0010000008088890 */ /* 0x000fc8000fffe13f */
[----:B------:R-:W-:Y:S02]  /*0760*/  @!UP0 USHF.L.U32 UR9, UR8, 0xb, URZ ;  /* 0x0000000b08098899 */ /* 0x000fe4000800063f */
[----:B------:R-:W-:Y:S02]  /*0770*/  @!UP0 USHF.L.U32 UR8, UR8, 0x1, URZ ;  /* 0x0000000108088899 */ /* 0x000fe4000800063f */
[----:B-1----:R-:W-:Y:S01]  /*0780*/  @!UP0 ULEA UR6, UR10, UR6, 0x18 ;  /* 0x000000060a068291 */ /* 0x002fe2000f8ec03f */
[----:B------:R-:W-:Y:S01]  /*0790*/  VOTEU.ALL UP0, P0 ;  /* 0x00000000003f7886 */ /* 0x000fe20000000000 */
[----:B------:R-:W1:Y:S10]  /*07a0*/  FENCE.VIEW.ASYNC.S ;  /* 0x00000000000073c6 */ /* 0x000e740000000000 */
[----:B-1----:R1:W1:Y:S01]  /*07b0*/  @!UP0 SYNCS.EXCH.64 URZ, [UR6+0x18890], UR8 ;  /* 0x01889008063f85b2 */ /* 0x0022620008000100 */
[----:B------:R1:W1:Y:S01]  /*07c0*/  @!UP2 SYNCS.EXCH.64 URZ, [UR6+0x18898], UR8 ;  /* 0x01889808063fa5b2 */ /* 0x0002620008000100 */
[----:B------:R1:W1:Y:S01]  /*07d0*/  @!UP3 SYNCS.EXCH.64 URZ, [UR6+0x188a0], UR8 ;  /* 0x0188a008063fb5b2 */ /* 0x0002620008000100 */
[----:B------:R1:W1:Y:S01]  /*07e0*/  @!UP4 SYNCS.EXCH.64 URZ, [UR6+0x188a8], UR8 ;  /* 0x0188a808063fc5b2 */ /* 0x0002620008000100 */
[----:B------:R-:W-:Y:S01]  /*07f0*/  NOP ;  /* 0x0000000000007918 */ /* 0x000fe20000000000 */
[----:B------:R-:W-:Y:S05]  /*0800*/  @P2 BRA `(.L_x_5) ;  /* 0x0000000000582947 */ /* 0x000fea0003800000 */
[----:B-1----:R-:W1:Y:S01]  /*0810*/  S2UR UR8, SR_CgaCtaId ;  /* 0x00000000000879c3 */ /* 0x002e620000008800 */
        /* <DEDUP_REMOVED lines=12> */
[----:B-1----:R1:W1:Y:S01]  /*08e0*/  SYNCS.EXCH.64 URZ, [UR6+0x188c0], UR8 ;  /* 0x0188c008063f75b2 */ /* 0x0022620008000100 */
        /* <DEDUP_REMOVED lines=8> */
.L_x_5:
[----:B------:R-:W-:Y:S01]  /*0970*/  ISETP.NE.AND P0, PT, RZ, UR38, PT ;  /* 0x00000026ff007c0c */ /* 0x000fe2000bf05270 */
[----:B------:R-:W-:Y:S01]  /*0980*/  IMAD.U32 R2, RZ, RZ, UR4 ;  /* 0x00000004ff027e24 */ /* 0x000fe2000f8e00ff */
[----:B------:R-:W-:Y:S01]  /*0990*/  NOP ;  /* 0x0000000000007918 */ /* 0x000fe20000000000 */
[----:B-1234-:R-:W-:Y:S03]  /*09a0*/  BAR.SYNC.DEFER_BLOCKING 0x0 ;  /* 0x0000000000007b1d */ /* 0x01efe60000010000 */
[----:B------:R-:W-:-:S07]  /*09b0*/  ISETP.EQ.AND P2, PT, R2, 0x1, P1 ;  /* 0x000000010200780c */ /* 0x000fce0000f42270 */
[----:B------:R-:W-:Y:S06]  /*09c0*/  @!P0 BRA `(.L_x_6) ;  /* 0x000000ac000c8947 */ /* 0x000fec0003800000 */
[----:B------:R-:W-:-:S06]  /*09d0*/  UISETP.GT.U32.AND UP0, UPT, UR7, 0x3, UPT ;  /* 0x000000030700788c */ /* 0x000fcc000bf04070 */
[----:B------:R-:W-:-:S13]  /*09e0*/  PLOP3.LUT P0, PT, PT, PT, UP0, 0x80, 0x0 ;  /* 0x000000000000781c */ /* 0x000fda0003f0f008 */
[----:B------:R-:W-:Y:S05]  /*09f0*/  @P0 EXIT ;  /* 0x000000000000094d */ /* 0x000fea0003800000 */
.L_x_7:
[----:B------:R-:W-:-:S08]  /*0a00*/  NOP ;  /* 0x0000000000007918 */ /* 0x000fd00000000000 */
[----:B------:R-:W1:Y:S02]  /*0a10*/  USETMAXREG.TRY_ALLOC.CTAPOOL UP0, 0xf0 ;  /* 0x000000f0000079c8 */ /* 0x000e640008000600 */
[----:B-1----:R-:W-:-:S13]  /*0a20*/  PLOP3.LUT P0, PT, PT, PT, UP0, 0x80, 0x0 ;  /* 0x000000000000781c */ /* 0x002fda0003f0f008 */
[----:B------:R-:W-:Y:S05]  /*0a30*/  @!P0 BRA `(.L_x_7) ;  /* 0xfffffffc00f08947 */ /* 0x000fea000383ffff */
[----:B------:R-:W-:Y:S01]  /*0a40*/  UISETP.NE.AND UP0, UPT, UR38, 0x1, UPT ;  /* 0x000000012600788c */ /* 0x000fe2000bf05270 */
[----:B------:R-:W1:Y:S01]  /*0a50*/  S2UR UR8, SR_CTAID.X ;  /* 0x00000000000879c3 */ /* 0x000e620000002500 */
[----:B------:R-:W-:Y:S01]  /*0a60*/  UMOV UR4, URZ ;  /* 0x0000003f00047c82 */ /* 0x000fe20008000000 */
[----:B------:R-:W-:-:S03]  /*0a70*/  UMOV UR6, URZ ;  /* 0x0000003f00067c82 */ /* 0x000fc60008000000 */
[----:B------:R-:W-:-:S13]  /*0a80*/  PLOP3.LUT P0, PT, PT, PT, UP0, 0x80, 0x0 ;  /* 0x000000000000781c */ /* 0x000fda0003f0f008 */
[----:B------:R-:W-:Y:S05]  /*0a90*/  @!P0 BRA `(.L_x_8) ;  /* 0x00000000003c8947 */ /* 0x000fea0003800000 */
[----:B------:R-:W-:Y:S01]  /*0aa0*/  UISETP.NE.AND UP0, UPT, UR38, 0x2, UPT ;  /* 0x000000022600788c */ /* 0x000fe2000bf05270 */
[----:B------:R-:W-:-:S05]  /*0ab0*/  UMOV UR6, 0x1 ;  /* 0x0000000100067882 */ /* 0x000fca0000000000 */
[----:B------:R-:W-:-:S13]  /*0ac0*/  PLOP3.LUT P1, PT, PT, PT, UP0, 0x80, 0x0 ;  /* 0x000000000000781c */ /* 0x000fda0003f2f008 */
[----:B------:R-:W-:Y:S05]  /*0ad0*/  @!P1 BRA `(.L_x_8) ;  /* 0x00000000002c9947 */ /* 0x000fea0003800000 */
[----:B------:R-:W-:-:S06]  /*0ae0*/  UISETP.NE.AND UP0, UPT, UR38, 0x3, UPT ;  /* 0x000000032600788c */ /* 0x000fcc000bf05270 */
[----:B------:R-:W-:-:S13]  /*0af0*/  PLOP3.LUT P1, PT, PT, PT, UP0, 0x80, 0x0 ;  /* 0x000000000000781c */ /* 0x000fda0003f2f008 */
[----:B------:R-:W-:Y:S05]  /*0b00*/  @!P1 BRA `(.L_x_9) ;  /* 0x0000000000189947 */ /* 0x000fea0003800000 */
[----:B------:R-:W-:-:S11]  /*0b10*/  UISETP.NE.AND UP0, UPT, UR38, 0x4, UPT ;  /* 0x000000042600788c */ /* 0x000fd6000bf05270 */
[----:B------:R-:W-:Y:S01]  /*0b20*/  @!UP0 UMOV UR4, 0x1 ;  /* 0x0000000100048882 */ /* 0x000fe20000000000 */
[----:B------:R-:W-:Y:S01]  /*0b30*/  @!UP0 UMOV UR6, 0x1 ;  /* 0x0000000100068882 */ /* 0x000fe20000000000 */
[----:B------:R-:W-:Y:S01]  /*0b40*/  @UP0 UMOV UR4, URZ ;  /* 0x0000003f00040c82 */ /* 0x000fe20008000000 */
[----:B------:R-:W-:Y:S01]  /*0b50*/  @UP0 UMOV UR6, URZ ;  /* 0x0000003f00060c82 */ /* 0x000fe20008000000 */
[----:B------:R-:W-:Y:S05]  /*0b60*/  BRA `(.L_x_8) ;  /* 0x0000000000087947 */ /* 0x000fea0003800000 */
.L_x_9:
[----:B------:R-:W-:Y:S01]  /*0b70*/  UMOV UR4, 0x1 ;  /* 0x0000000100047882 */ /* 0x000fe20000000000 */
[----:B------:R-:W-:-:S05]  /*0b80*/  UMOV UR6, URZ ;  /* 0x0000003f00067c82 */ /* 0x000fca0008000000 */
.L_x_8:
[----:B------:R-:W-:Y:S05]  /*0b90*/  @!P0 BRA `(.L_x_10) ;  /* 0x0000000000408947 */ /* 0x000fea0003800000 */
[----:B------:R-:W-:-:S06]  /*0ba0*/  UISETP.NE.AND UP0, UPT, UR38, 0x2, UPT ;  /* 0x000000022600788c */ /* 0x000fcc000bf05270 */
[----:B------:R-:W-:-:S13]  /*0bb0*/  PLOP3.LUT P0, PT, PT, PT, UP0, 0x80, 0x0 ;  /* 0x000000000000781c */ /* 0x000fda0003f0f008 */
[----:B------:R-:W-:Y:S05]  /*0bc0*/  @!P0 BRA `(.L_x_11) ;  /* 0x00000000002c8947 */ /* 0x000fea0003800000 */
[----:B------:R-:W-:-:S06]  /*0bd0*/  UISETP.NE.AND UP0, UPT, UR38, 0x3, UPT ;  /* 0x000000032600788c */ /* 0x000fcc000bf05270 */
[----:B------:R-:W-:-:S13]  /*0be0*/  PLOP3.LUT P0, PT, PT, PT, UP0, 0x80, 0x0 ;  /* 0x000000000000781c */ /* 0x000fda0003f0f008 */
[----:B------:R-:W-:Y:S05]  /*0bf0*/  @!P0 BRA `(.L_x_12) ;  /* 0x0000000000188947 */ /* 0x000fea0003800000 */
[----:B------:R-:W-:Y:S01]  /*0c00*/  UISETP.NE.AND UP0, UPT, UR38, 0x4, UPT ;  /* 0x000000042600788c */ /* 0x000fe2000bf05270 */
[----:B-1----:R-:W-:-:S05]  /*0c10*/  UMOV UR37, UR8 ;  /* 0x0000000800257c82 */ /* 0x002fca0008000000 */
[----:B------:R-:W-:-:S13]  /*0c20*/  PLOP3.LUT P0, PT, PT, PT, UP0, 0x80, 0x0 ;  /* 0x000000000000781c */ /* 0x000fda0003f0f008 */
[----:B------:R-:W-:Y:S05]  /*0c30*/  @P0 BRA `(.L_x_13) ;  /* 0x00000000001c0947 */ /* 0x000fea0003800000 */
[----:B------:R-:W-:Y:S01]  /*0c40*/  ULEA UR37, UR8, 0x3, 0x1 ;  /* 0x0000000308257891 */ /* 0x000fe2000f8e083f */
[----:B------:R-:W-:Y:S11]  /*0c50*/  BRA `(.L_x_13) ;  /* 0x0000000000147947 */ /* 0x000ff60003800000 */
.L_x_12:
[----:B-1----:R-:W-:Y:S01]  /*0c60*/  ULEA UR37, UR8, 0x2, 0x1 ;  /* 0x0000000208257891 */ /* 0x002fe2000f8e083f */
[----:B------:R-:W-:Y:S11]  /*0c70*/  BRA `(.L_x_13) ;  /* 0x00000000000c7947 */ /* 0x000ff60003800000 */
.L_x_11:
[----:B-1----:R-:W-:Y:S01]  /*0c80*/  ULEA UR37, UR8, 0x1, 0x1 ;  /* 0x0000000108257891 */ /* 0x002fe2000f8e083f */
[----:B------:R-:W-:Y:S11]  /*0c90*/  BRA `(.L_x_13) ;  /* 0x0000000000047947 */ /* 0x000ff60003800000 */
.L_x_10:
[----:B-1----:R-:W-:-:S12]  /*0ca0*/  USHF.L.U32 UR37, UR8, 0x1, URZ ;  /* 0x0000000108257899 */ /* 0x002fd8000800063f */
.L_x_13:
[----:B------:R-:W1:Y:S01]  /*0cb0*/  LDC R2, c[0x0][0x28c] ;  /* 0x0000a300ff027b82 */ /* 0x000e620000000800 */
[----:B------:R-:W-:Y:S02]  /*0cc0*/  ULOP3.LUT UR9, UR5, 0x1, URZ, 0xfc, !UPT ;  /* 0x0000000105097892 */ /* 0x000fe4000f8efc3f */
[----:B------:R-:W-:Y:S02]  /*0cd0*/  ULEA UR8, UR8, 0xbf, 0x7 ;  /* 0x000000bf08087891 */ /* 0x000fe4000f8e383f */
[----:B------:R-:W-:Y:S02]  /*0ce0*/  UISETP.NE.AND UP0, UPT, UR9, 0x3, UPT ;  /* 0x000000030900788c */ /* 0x000fe4000bf05270 */
[----:B------:R-:W-:-:S04]  /*0cf0*/  USHF.R.U32.HI UR8, URZ, 0x6, UR8 ;  /* 0x000000063f087899 */ /* 0x000fc80008011608 */
[----:B------:R-:W-:Y:S01]  /*0d00*/  PLOP3.LUT P0, PT, PT, PT, UP0, 0x80, 0x0 ;  /* 0x000000000000781c */ /* 0x000fe20003f0f008 */
[----:B-1----:R-:W-:-:S05]  /*0d10*/  VIADD R2, R2, 0x3f ;  /* 0x0000003f02027836 */ /* 0x002fca0000000000 */
[----:B------:R-:W-:-:S04]  /*0d20*/  SHF.R.S32.HI R3, RZ, 0x1f, R2 ;  /* 0x0000001fff037819 */ /* 0x000fc80000011402 */
[----:B------:R-:W-:-:S04]  /*0d30*/  LEA.HI R3, R3, R2, RZ, 0x6 ;  /* 0x0000000203037211 */ /* 0x000fc800078f30ff */
[----:B------:R-:W-:-:S04]  /*0d40*/  SHF.R.S32.HI R3, RZ, 0x6, R3 ;  /* 0x00000006ff037819 */ /* 0x000fc80000011403 */
[----:B------:R-:W-:Y:S01]  /*0d50*/  VIMNMX R10, R3, UR8, PT ;  /* 0x00000008030a7c48 */ /* 0x000fe2000bfe0100 */
[----:B------:R-:W-:Y:S06]  /*0d60*/  @!P0 BRA `(.L_x_14) ;  /* 0x0000000000048947 */ /* 0x000fec0003800000 */
[----:B------:R-:W-:Y:S01]  /*0d70*/  BPT.TRAP 0x1 ;  /* 0x000000040000795c */ /* 0x000fe20000300000 */
.L_x_14:
[----:B------:R-:W1:Y:S01]  /*0d80*/  S2UR UR8, SR_CgaCtaId ;  /* 0x00000000000879c3 */ /* 0x000e620000008800 */
[----:B------:R-:W-:Y:S01]  /*0d90*/  UMOV UR36, 0x400 ;  /* 0x0000040000247882 */ /* 0x000fe20000000000 */
[----:B------:R-:W-:Y:S02]  /*0da0*/  MOV R7, UR4 ;  /* 0x0000000400077c02 */ /* 0x000fe40008000f00 */
[----:B------:R-:W-:Y:S02]  /*0db0*/  SHF.R.S32.HI R3, RZ, 0x1f, R0 ;  /* 0x0000001fff037819 */ /* 0x000fe40000011400 */
[----:B------:R-:W-:Y:S02]  /*0dc0*/  SHF.L.U32 R7, R7, 0x1f, RZ ;  /* 0x0000001f07077819 */ /* 0x000fe400000006ff */
[----:B------:R-:W-:-:S04]  /*0dd0*/  LEA.HI R3, R3, R0, RZ, 0x7 ;  /* 0x0000000003037211 */ /* 0x000fc800078f38ff */
[----:B------:R-:W-:-:S05]  /*0de0*/  LOP3.LUT R3, R3, 0xffffff80, RZ, 0xc0, !PT ;  /* 0xffffff8003037812 */ /* 0x000fca00078ec0ff */
[----:B------:R-:W-:-:S05]  /*0df0*/  IMAD.IADD R3, R0, 0x1, -R3 ;  /* 0x0000000100037824 */ /* 0x000fca00078e0a03 */
[----:B------:R-:W-:Y:S01]  /*0e00*/  SHF.R.S32.HI R2, RZ, 0x1f, R3 ;  /* 0x0000001fff027819 */ /* 0x000fe20000011403 */
[----:B-1----:R-:W-:-:S03]  /*0e10*/  ULEA UR36, UR8, UR36, 0x18 ;  /* 0x0000002408247291 */ /* 0x002fc6000f8ec03f */
[CC--:B------:R-:W-:Y:S01]  /*0e20*/  LEA.HI R4, R2.reuse, R3.reuse, RZ, 0x2 ;  /* 0x0000000302047211 */ /* 0x0c0fe200078f10ff */
[----:B------:R-:W-:Y:S01]  /*0e30*/  ULEA UR8, UR6, UR36, 0x3 ;  /* 0x0000002406087291 */ /* 0x000fe2000f8e183f */
[----:B------:R-:W-:Y:S02]  /*0e40*/  LEA.HI R2, R2, R3, RZ, 0x5 ;  /* 0x0000000302027211 */ /* 0x000fe400078f28ff */
[--C-:B------:R-:W-:Y:S02]  /*0e50*/  SHF.R.S32.HI R5, RZ, 0x2, R4.reuse ;  /* 0x00000002ff057819 */ /* 0x100fe40000011404 */
[----:B------:R-:W-:Y:S02]  /*0e60*/  SHF.R.S32.HI R6, RZ, 0x1f, R4 ;  /* 0x0000001fff067819 */ /* 0x000fe40000011404 */
[----:B------:R-:W-:Y:S02]  /*0e70*/  LOP3.LUT R4, R4, 0x7ffffffc, RZ, 0xc0, !PT ;  /* 0x7ffffffc04047812 */ /* 0x000fe400078ec0ff */
[----:B------:R-:W1:Y:S01]  /*0e80*/  SYNCS.PHASECHK.TRANS64.TRYWAIT P1, [UR8+0x18850], R7 ;  /* 0x01885007ff0075a7 */ /* 0x000e620008020148 */
[----:B------:R-:W-:-:S02]  /*0e90*/  LEA.HI R6, R6, R5, RZ, 0x3 ;  /* 0x0000000506067211 */ /* 0x000fc400078f18ff */
[----:B------:R-:W-:Y:S01]  /*0ea0*/  IADD3 R4, R3, -R4, RZ ;  /* 0x8000000403047210 */ /* 0x000fe20007ffe0ff */
[----:B------:R-:W-:Y:S01]  /*0eb0*/  IMAD.U32 R3, RZ, RZ, UR37 ;  /* 0x00000025ff037e24 */ /* 0x000fe2000f8e00ff */
[----:B------:R-:W-:-:S05]  /*0ec0*/  LOP3.LUT R6, R6, 0xfffffff8, RZ, 0xc0, !PT ;  /* 0xfffffff806067812 */ /* 0x000fca00078ec0ff */
[----:B------:R-:W-:Y:S01]  /*0ed0*/  IMAD.IADD R6, R5, 0x1, -R6 ;  /* 0x0000000105067824 */ /* 0x000fe200078e0a06 */
[----:B------:R-:W-:-:S05]  /*0ee0*/  SHF.R.S32.HI R5, RZ, 0x5, R2 ;  /* 0x00000005ff057819 */ /* 0x000fca0000011402 */
[----:B------:R-:W-:Y:S01]  /*0ef0*/  IMAD R2, R5, 0x10, R6 ;  /* 0x0000001005027824 */ /* 0x000fe200078e0206 */
[----:B-1----:R-:W-:Y:S06]  /*0f00*/  @!P1 BRA `(.L_x_15) ;  /* 0x000000c000349947 */ /* 0x002fec0003800000 */
.L_x_111:
[----:B-1----:R-:W-:Y:S01]  /*0f10*/  SHF.L.U32 R7, R4, 0x1, RZ ;  /* 0x0000000104077819 */ /* 0x002fe200000006ff */
[----:B------:R-:W-:Y:S01]  /*0f20*/  IMAD R2, R3, 0x40, R2 ;  /* 0x0000004003027824 */ /* 0x000fe200078e0202 */
[----:B------:R-:W-:Y:S06]  /*0f30*/  @!P0 BRA `(.L_x_16) ;  /* 0x0000000000048947 */ /* 0x000fec0003800000 */
[----:B------:R-:W-:Y:S01]  /*0f40*/  BPT.TRAP 0x1 ;  /* 0x000000040000795c */ /* 0x000fe20000300000 */
.L_x_16:
[----:B------:R-:W-:Y:S01]  /*0f50*/  SHF.L.U32 R13, RZ, 0x1f, RZ ;  /* 0x0000001fff0d7819 */ /* 0x000fe200000006ff */
[----:B------:R-:W-:Y:S01]  /*0f60*/  UIADD3 UR40, UR36, 0x18890, URZ ;  /* 0x0001889024287890 */ /* 0x000fe2000fffe03f */
[----:B------:R-:W-:Y:S02]  /*0f70*/  ISETP.NE.AND P2, PT, RZ, UR7, PT ;  /* 0x00000007ff007c0c */ /* 0x000fe4000bf45270 */
[----:B------:R-:W1:Y:S02]  /*0f80*/  SYNCS.PHASECHK.TRANS64.TRYWAIT P1, [UR36+0x18800], R13 ;  /* 0x0188000dff0075a7 */ /* 0x000e640008020164 */
[----:B-1----:R-:W-:Y:S09]  /*0f90*/  @!P1 BRA `(.L_x_17) ;  /* 0x000000c000289947 */ /* 0x002ff20003800000 */
.L_x_112:
[----:B------:R-:W-:Y:S01]  /*0fa0*/  ULEA UR39, UR38, UR40, 0x3 ;  /* 0x0000002826277291 */ /* 0x000fe2000f8e183f */
[----:B------:R-:W-:-:S04]  /*0fb0*/  SEL R3, RZ, 0x1, P2 ;  /* 0x00000001ff037807 */ /* 0x000fc80001000000 */
[----:B------:R-:W-:-:S04]  /*0fc0*/  SHF.L.U32 R3, R3, 0x1f, RZ ;  /* 0x0000001f03037819 */ /* 0x000fc800000006ff */
[----:B------:R-:W2:Y:S02]  /*0fd0*/  SYNCS.PHASECHK.TRANS64.TRYWAIT P1, [UR39+-0x8], R3 ;  /* 0xfffff803ff0075a7 */ /* 0x000ea40008020167 */
[----:B--2---:R-:W-:Y:S05]  /*0fe0*/  @!P1 BRA `(.L_x_18) ;  /* 0x000000c0002c9947 */ /* 0x004fea0003800000 */
.L_x_113:
[----:B------:R-:W-:Y:S01]  /*0ff0*/  USHF.R.U32.HI UR4, URZ, 0x4, UR36 ;  /* 0x000000043f047899 */ /* 0x000fe20008011624 */
[----:B------:R-:W-:Y:S01]  /*1000*/  WARPGROUP.ARRIVE ;  /* 0x00000000000079c5 */ /* 0x000fe20000000000 */
[----:B------:R-:W-:Y:S01]  /*1010*/  UIADD3 UR8, UR36, 0x7000, URZ ;  /* 0x0000700024087890 */ /* 0x000fe2000fffe03f */
[C---:B------:R-:W-:Y:S01]  /*1020*/  VIADD R5, R7.reuse, 0x9 ;  /* 0x0000000907057836 */ /* 0x040fe20000000000 */
[----:B------:R-:W-:Y:S01]  /*1030*/  ULOP3.LUT UR4, UR4, 0x3fff, URZ, 0xc0, !UPT ;  /* 0x00003fff04047892 */ /* 0x000fe2000f8ec03f */
[C---:B-1----:R-:W-:Y:S01]  /*1040*/  IADD3 R3, R7.reuse, 0x8, RZ ;  /* 0x0000000807037810 */ /* 0x042fe20007ffe0ff */
[----:B------:R-:W-:Y:S01]  /*1050*/  USHF.R.U32.HI UR8, URZ, 0x4, UR8 ;  /* 0x000000043f087899 */ /* 0x000fe20008011608 */
[C---:B------:R-:W-:Y:S01]  /*1060*/  ISETP.GT.AND P2, PT, R2.reuse, R7, PT ;  /* 0x000000070200720c */ /* 0x040fe20003f44270 */
[----:B------:R-:W-:Y:S01]  /*1070*/  ULOP3.LUT UR9, UR4, 0x10000, URZ, 0xfc, !UPT ;  /* 0x0001000004097892 */ /* 0x000fe2000f8efc3f */
[C---:B------:R-:W-:Y:S01]  /*1080*/  ISETP.GE.AND P5, PT, R2.reuse, R5, PT ;  /* 0x000000050200720c */ /* 0x040fe20003fa6270 */
[----:B------:R-:W-:Y:S01]  /*1090*/  ULOP3.LUT UR4, UR8, 0x3fff, URZ, 0xc0, !UPT ;  /* 0x00003fff08047892 */ /* 0x000fe2000f8ec03f */
[C---:B------:R-:W-:Y:S01]  /*10a0*/  VIADD R5, R7.reuse, 0x19 ;  /* 0x0000001907057836 */ /* 0x040fe20000000000 */
[----:B------:R-:W-:Y:S01]  /*10b0*/  UIMAD UR6, UR6, 0x380, UR9 ;  /* 0x00000380060678a4 */ /* 0x000fe2000f8e0209 */
[C---:B------:R-:W-:Y:S01]  /*10c0*/  ISETP.GE.AND P6, PT, R2.reuse, R3, PT ;  /* 0x000000030200720c */ /* 0x040fe20003fc6270 */
[----:B------:R-:W-:Y:S01]  /*10d0*/  ULOP3.LUT UR4, UR4, 0x10000, URZ, 0xfc, !UPT ;  /* 0x0001000004047892 */ /* 0x000fe2000f8efc3f */
[C---:B------:R-:W-:Y:S01]  /*10e0*/  ISETP.GE.AND P3, PT, R2.reuse, R7, PT ;  /* 0x000000070200720c */ /* 0x040fe20003f66270 */
[----:B------:R-:W-:Y:S01]  /*10f0*/  UMOV UR9, 0xc0000010 ;  /* 0xc000001000097882 */ /* 0x000fe20000000000 */
[----:B------:R-:W-:Y:S01]  /*1100*/  UMOV UR11, 0xc0000010 ;  /* 0xc0000010000b7882 */ /* 0x000fe20000000000 */
[----:B------:R-:W-:Y:S01]  /*1110*/  UIADD3 UR12, UR6, 0x80, URZ ;  /* 0x00000080060c7890 */ /* 0x000fe2000fffe03f */
[C---:B------:R-:W-:Y:S01]  /*1120*/  IADD3 R3, R7.reuse, 0x18, RZ ;  /* 0x0000001807037810 */ /* 0x040fe20007ffe0ff */
[----:B------:R-:W-:Y:S01]  /*1130*/  UMOV UR8, UR6 ;  /* 0x0000000600087c82 */ /* 0x000fe20008000000 */
[----:B------:R-:W-:Y:S01]  /*1140*/  UMOV UR10, UR4 ;  /* 0x00000004000a7c82 */ /* 0x000fe20008000000 */
[----:B------:R-:W-:Y:S01]  /*1150*/  UIADD3 UR14, UR4, 0x80, URZ ;  /* 0x00000080040e7890 */ /* 0x000fe2000fffe03f */
[----:B------:R-:W-:Y:S01]  /*1160*/  QGMMA.64x64x32.F32.E4M3.E4M3 R24, gdesc[UR8], RZ, !UPT, gsb0 ;  /* 0x00e00000081879f3 */ /* 0x000fe2000c0008ff */
[----:B------:R-:W-:Y:S01]  /*1170*/  UMOV UR13, 0xc0000010 ;  /* 0xc0000010000d7882 */ /* 0x000fe20000000000 */
[----:B------:R-:W-:Y:S01]  /*1180*/  UMOV UR15, 0xc0000010 ;  /* 0xc0000010000f7882 */ /* 0x000fe20000000000 */
[----:B------:R-:W-:Y:S01]  /*1190*/  UIADD3 UR16, UR6, 0x100, URZ ;  /* 0x0000010006107890 */ /* 0x000fe2000fffe03f */
[C---:B------:R-:W-:Y:S01]  /*11a0*/  IADD3 R9, R7.reuse, 0x10, RZ ;  /* 0x0000001007097810 */ /* 0x040fe20007ffe0ff */
[----:B------:R-:W-:Y:S01]  /*11b0*/  UIADD3 UR18, UR4, 0x100, URZ ;  /* 0x0000010004127890 */ /* 0x000fe2000fffe03f */
[----:B------:R-:W-:Y:S01]  /*11c0*/  VIADD R11, R7, 0x11 ;  /* 0x00000011070b7836 */ /* 0x000fe20000000000 */
[----:B------:R-:W-:Y:S01]  /*11d0*/  UMOV UR17, 0xc0000010 ;  /* 0xc000001000117882 */ /* 0x000fe20000000000 */
[----:B------:R-:W-:Y:S01]  /*11e0*/  UMOV UR19, 0xc0000010 ;  /* 0xc000001000137882 */ /* 0x000fe20000000000 */
[----:B------:R-:W-:Y:S01]  /*11f0*/  UIADD3 UR20, UR6, 0x180, URZ ;  /* 0x0000018006147890 */ /* 0x000fe2000fffe03f */
[C---:B------:R-:W-:Y:S01]  /*1200*/  ISETP.GE.AND P1, PT, R2.reuse, R9, PT ;  /* 0x000000090200720c */ /* 0x040fe20003f26270 */
[----:B------:R-:W-:Y:S01]  /*1210*/  UIADD3 UR22, UR4, 0x180, URZ ;  /* 0x0000018004167890 */ /* 0x000fe2000fffe03f */
[----:B------:R-:W-:Y:S01]  /*1220*/  ISETP.GE.AND P4, PT, R2, R11, PT ;  /* 0x0000000b0200720c */ /* 0x000fe20003f86270 */
[----:B------:R-:W-:Y:S01]  /*1230*/  UMOV UR21, 0xc0000010 ;  /* 0xc000001000157882 */ /* 0x000fe20000000000 */
[----:B------:R-:W-:Y:S01]  /*1240*/  UMOV UR23, 0xc0000010 ;  /* 0xc000001000177882 */ /* 0x000fe20000000000 */
[----:B------:R-:W-:Y:S01]  /*1250*/  UIADD3 UR24, UR6, 0x200, URZ ;  /* 0x0000020006187890 */ /* 0x000fe2000fffe03f */
[----:B------:R-:W-:Y:S01]  /*1260*/  P2R R12, PR, RZ, 0x1 ;  /* 0x00000001ff0c7803 */ /* 0x000fe20000000000 */
[----:B------:R-:W-:Y:S01]  /*1270*/  UIADD3 UR26, UR4, 0x200, URZ ;  /* 0x00000200041a7890 */ /* 0x000fe2000fffe03f */
[----:B------:R-:W-:Y:S01]  /*1280*/  LOP3.LUT R15, R0, 0x3, RZ, 0xc0, !PT ;  /* 0x00000003000f7812 */ /* 0x000fe200078ec0ff */
[----:B------:R-:W-:Y:S01]  /*1290*/  UMOV UR25, 0xc0000010 ;  /* 0xc000001000197882 */ /* 0x000fe20000000000 */
[----:B------:R-:W-:Y:S01]  /*12a0*/  UMOV UR27, 0xc0000010 ;  /* 0xc0000010001b7882 */ /* 0x000fe20000000000 */
[----:B------:R-:W-:Y:S01]  /*12b0*/  UIADD3 UR28, UR6, 0x280, URZ ;  /* 0x00000280061c7890 */ /* 0x000fe2000fffe03f */
[----:B------:R-:W-:Y:S01]  /*12c0*/  IMAD.MOV.U32 R71, RZ, RZ, RZ ;  /* 0x000000ffff477224 */ /* 0x000fe200078e00ff */
[----:B------:R-:W-:Y:S01]  /*12d0*/  UIADD3 UR30, UR4, 0x280, URZ ;  /* 0x00000280041e7890 */ /* 0x000fe2000fffe03f */
[----:B------:R-:W-:Y:S01]  /*12e0*/  VIADD R15, R15, 0xffffffff ;  /* 0xffffffff0f0f7836 */ /* 0x000fe20000000000 */
[----:B------:R-:W-:Y:S01]  /*12f0*/  UMOV UR29, 0xc0000010 ;  /* 0xc0000010001d7882 */ /* 0x000fe20000000000 */
[----:B------:R-:W-:Y:S01]  /*1300*/  UMOV UR31, 0xc0000010 ;  /* 0xc0000010001f7882 */ /* 0x000fe20000000000 */
[----:B------:R-:W-:-:S02]  /*1310*/  UIADD3 UR32, UR6, 0x300, URZ ;  /* 0x0000030006207890 */ /* 0x000fc4000fffe03f */
[----:B------:R-:W-:Y:S01]  /*1320*/  UIADD3 UR34, UR4, 0x300, URZ ;  /* 0x0000030004227890 */ /* 0x000fe2000fffe03f */
[----:B------:R-:W-:Y:S01]  /*1330*/  UMOV UR33, 0xc0000010 ;  /* 0xc000001000217882 */ /* 0x000fe20000000000 */
[----:B------:R-:W-:Y:S01]  /*1340*/  UMOV UR35, 0xc0000010 ;  /* 0xc000001000237882 */ /* 0x000fe20000000000 */
[----:B------:R-:W-:Y:S01]  /*1350*/  ULDC UR6, c[0x0][0x604] ;  /* 0x0001810000067ab9 */ /* 0x000fe20000000800 */
[----:B------:R-:W-:-:S04]  /*1360*/  USHF.L.U32 UR7, UR7, 0x3, URZ ;  /* 0x0000000307077899 */ /* 0x000fc8000800063f */
[----:B------:R-:W-:-:S06]  /*1370*/  ULOP3.LUT UR7, UR7, 0x8, URZ, 0xc, !UPT ;  /* 0x0000000807077892 */ /* 0x000fcc000f8e0c3f */
[----:B------:R-:W-:Y:S01]  /*1380*/  MOV R17, UR7 ;  /* 0x0000000700117c02 */ /* 0x000fe20008000f00 */
[----:B------:R-:W-:Y:S02]  /*1390*/  WARPGROUP.DEPBAR.LE gsb0, 0x0 ;  /* 0x00008000000079c5 */ /* 0x000fe40000010000 */
[----:B------:R-:W-:-:S06]  /*13a0*/  WARPGROUP.ARRIVE ;  /* 0x00000000000079c5 */ /* 0x000fcc0000000000 */
[----:B------:R-:W-:Y:S03]  /*13b0*/  QGMMA.64x64x32.F32.E4M3.E4M3 R24, gdesc[UR12], R24, gsb0 ;  /* 0x00e000000c1879f3 */ /* 0x000fe60008000818 */
        /* <DEDUP_REMOVED lines=16> */
[----:B------:R-:W-:Y:S01]  /*14c0*/  FSEL R25, R25, -INF , P2 ;  /* 0xff80000019197808 */ /* 0x000fe20001000000 */
[----:B------:R1:W-:Y:S01]  /*14d0*/  SYNCS.ARRIVE.TRANS64.A1T0 RZ, [R17+UR40], RZ ;  /* 0x000000ff11ff79a7 */ /* 0x0003e20008100028 */
[----:B------:R-:W-:Y:S02]  /*14e0*/  FSEL R31, R31, -INF , P2 ;  /* 0xff8000001f1f7808 */ /* 0x000fe40001000000 */
[----:B------:R-:W-:Y:S01]  /*14f0*/  ISETP.GE.AND P2, PT, R2, R5, PT ;  /* 0x000000050200720c */ /* 0x000fe20003f46270 */
[----:B------:R-:W-:Y:S01]  /*1500*/  VIADD R5, R7, 0x21 ;  /* 0x0000002107057836 */ /* 0x000fe20000000000 */
[----:B------:R-:W-:-:S02]  /*1510*/  FSEL R24, R24, -INF , P3 ;  /* 0xff80000018187808 */ /* 0x000fc40001800000 */
[----:B------:R-:W-:Y:S02]  /*1520*/  FSEL R30, R30, -INF , P3 ;  /* 0xff8000001e1e7808 */ /* 0x000fe40001800000 */
[C---:B------:R-:W-:Y:S02]  /*1530*/  ISETP.GE.AND P3, PT, R2.reuse, R3, PT ;  /* 0x000000030200720c */ /* 0x040fe40003f66270 */
[----:B------:R-:W-:Y:S02]  /*1540*/  IADD3 R3, R7, 0x20, RZ ;  /* 0x0000002007037810 */ /* 0x000fe40007ffe0ff */
[----:B------:R-:W-:Y:S02]  /*1550*/  FSEL R29, R29, -INF , P5 ;  /* 0xff8000001d1d7808 */ /* 0x000fe40002800000 */
[----:B------:R-:W-:Y:S02]  /*1560*/  FSEL R35, R35, -INF , P5 ;  /* 0xff80000023237808 */ /* 0x000fe40002800000 */
[----:B------:R-:W-:-:S02]  /*1570*/  ISETP.GE.AND P5, PT, R2, R5, PT ;  /* 0x000000050200720c */ /* 0x000fc40003fa6270 */
[----:B------:R-:W-:Y:S02]  /*1580*/  FSEL R28, R28, -INF , P6 ;  /* 0xff8000001c1c7808 */ /* 0x000fe40003000000 */
[----:B------:R-:W-:Y:S02]  /*1590*/  FSEL R34, R34, -INF , P6 ;  /* 0xff80000022227808 */ /* 0x000fe40003000000 */
[----:B------:R-:W-:Y:S02]  /*15a0*/  FMNMX R5, R24, R25, !PT ;  /* 0x0000001918057209 */ /* 0x000fe40007800000 */
[----:B------:R-:W-:Y:S02]  /*15b0*/  ISETP.GE.AND P6, PT, R2, R3, PT ;  /* 0x000000030200720c */ /* 0x000fe40003fc6270 */
[----:B------:R-:W-:Y:S02]  /*15c0*/  IADD3 R3, R7, 0x28, RZ ;  /* 0x0000002807037810 */ /* 0x000fe40007ffe0ff */
[----:B------:R-:W-:-:S02]  /*15d0*/  FMNMX R4, R28, R5, !PT ;  /* 0x000000051c047209 */ /* 0x000fc40007800000 */
[----:B------:R-:W-:Y:S02]  /*15e0*/  FSEL R32, R32, -INF , P1 ;  /* 0xff80000020207808 */ /* 0x000fe40000800000 */
[----:B------:R-:W-:Y:S02]  /*15f0*/  FSEL R38, R38, -INF , P1 ;  /* 0xff80000026267808 */ /* 0x000fe40000800000 */
[----:B------:R-:W-:Y:S01]  /*1600*/  ISETP.GE.AND P1, PT, R2, R3, PT ;  /* 0x000000030200720c */ /* 0x000fe20003f26270 */
[----:B------:R-:W-:Y:S01]  /*1610*/  VIADD R3, R7, 0x29 ;  /* 0x0000002907037836 */ /* 0x000fe20000000000 */
[----:B------:R-:W-:Y:S02]  /*1620*/  FMNMX R5, R29, R4, !PT ;  /* 0x000000041d057209 */ /* 0x000fe40007800000 */
[----:B------:R-:W-:Y:S02]  /*1630*/  FSEL R33, R33, -INF , P4 ;  /* 0xff80000021217808 */ /* 0x000fe40002000000 */
[----:B------:R-:W-:-:S02]  /*1640*/  FSEL R39, R39, -INF , P4 ;  /* 0xff80000027277808 */ /* 0x000fc40002000000 */
[----:B------:R-:W-:Y:S02]  /*1650*/  ISETP.GE.AND P4, PT, R2, R3, PT ;  /* 0x000000030200720c */ /* 0x000fe40003f86270 */
[----:B------:R-:W-:Y:S02]  /*1660*/  FMNMX R4, R32, R5, !PT ;  /* 0x0000000520047209 */ /* 0x000fe40007800000 */
[----:B------:R-:W-:Y:S02]  /*1670*/  IADD3 R3, R7, 0x38, RZ ;  /* 0x0000003807037810 */ /* 0x000fe40007ffe0ff */
[----:B------:R-:W-:Y:S02]  /*1680*/  FSEL R36, R36, -INF , P3 ;  /* 0xff80000024247808 */ /* 0x000fe40001800000 */
[----:B------:R-:W-:Y:S02]  /*1690*/  FSEL R42, R42, -INF , P3 ;  /* 0xff8000002a2a7808 */ /* 0x000fe40001800000 */
[----:B------:R-:W-:-:S02]  /*16a0*/  FMNMX R9, R33, R4, !PT ;  /* 0x0000000421097209 */ /* 0x000fc40007800000 */
[----:B------:R-:W-:Y:S01]  /*16b0*/  ISETP.GE.AND P3, PT, R2, R3, PT ;  /* 0x000000030200720c */ /* 0x000fe20003f66270 */
[----:B------:R-:W-:Y:S01]  /*16c0*/  VIADD R3, R7, 0x39 ;  /* 0x0000003907037836 */ /* 0x000fe20000000000 */
[----:B------:R-:W-:Y:S02]  /*16d0*/  FSEL R37, R37, -INF , P2 ;  /* 0xff80000025257808 */ /* 0x000fe40001000000 */
[----:B------:R-:W-:Y:S02]  /*16e0*/  FMNMX R4, R36, R9, !PT ;  /* 0x0000000924047209 */ /* 0x000fe40007800000 */
[----:B------:R-:W-:Y:S02]  /*16f0*/  FSEL R43, R43, -INF , P2 ;  /* 0xff8000002b2b7808 */ /* 0x000fe40001000000 */
[C---:B------:R-:W-:Y:S01]  /*1700*/  ISETP.GE.AND P2, PT, R2.reuse, R3, PT ;  /* 0x000000030200720c */ /* 0x040fe20003f46270 */
[----:B------:R-:W-:Y:S01]  /*1710*/  VIADD R3, R2, 0x8 ;  /* 0x0000000802037836 */ /* 0x000fe20000000000 */
[----:B------:R-:W-:-:S02]  /*1720*/  FSEL R40, R40, -INF , P6 ;  /* 0xff80000028287808 */ /* 0x000fc40003000000 */
[----:B------:R-:W-:Y:S02]  /*1730*/  FMNMX R9, R37, R4, !PT ;  /* 0x0000000425097209 */ /* 0x000fe40007800000 */
[----:B------:R-:W-:Y:S02]  /*1740*/  FSEL R52, R52, -INF , P3 ;  /* 0xff80000034347808 */ /* 0x000fe40001800000 */
[----:B------:R-:W-:Y:S02]  /*1750*/  FSEL R41, R41, -INF , P5 ;  /* 0xff80000029297808 */ /* 0x000fe40002800000 */
[----:B------:R-:W-:Y:S02]  /*1760*/  FMNMX R4, R40, R9, !PT ;  /* 0x0000000928047209 */ /* 0x000fe40007800000 */
[----:B------:R-:W-:Y:S02]  /*1770*/  ISETP.GE.AND P3, PT, R3, R7, PT ;  /* 0x000000070300720c */ /* 0x000fe40003f66270 */
[----:B------:R-:W-:-:S02]  /*1780*/  IADD3 R5, R7, 0x30, RZ ;  /* 0x0000003007057810 */ /* 0x000fc40007ffe0ff */
[----:B------:R-:W-:Y:S02]  /*1790*/  FSEL R44, R44, -INF , P1 ;  /* 0xff8000002c2c7808 */ /* 0x000fe40000800000 */
[----:B------:R-:W-:Y:S02]  /*17a0*/  FMNMX R9, R41, R4, !PT ;  /* 0x0000000429097209 */ /* 0x000fe40007800000 */
[----:B------:R-:W-:Y:S02]  /*17b0*/  FSEL R53, R53, -INF , P2 ;  /* 0xff80000035357808 */ /* 0x000fe40001000000 */
[----:B------:R-:W-:Y:S02]  /*17c0*/  FSEL R26, R26, -INF , P3 ;  /* 0xff8000001a1a7808 */ /* 0x000fe40001800000 */
[----:B------:R-:W-:Y:S02]  /*17d0*/  ISETP.GE.AND P2, PT, R2, R5, PT ;  /* 0x000000050200720c */ /* 0x000fe40003f46270 */
[----:B------:R-:W-:-:S02]  /*17e0*/  ISETP.GT.AND P3, PT, R3, R7, PT ;  /* 0x000000070300720c */ /* 0x000fc40003f64270 */
[----:B------:R-:W-:Y:S02]  /*17f0*/  IADD3 R5, R7, 0x31, RZ ;  /* 0x0000003107057810 */ /* 0x000fe40007ffe0ff */
[----:B------:R-:W-:Y:S02]  /*1800*/  FSEL R45, R45, -INF , P4 ;  /* 0xff8000002d2d7808 */ /* 0x000fe40002000000 */
[----:B------:R-:W-:Y:S02]  /*1810*/  FMNMX R4, R44, R9, !PT ;  /* 0x000000092c047209 */ /* 0x000fe40007800000 */
[----:B------:R-:W-:Y:S02]  /*1820*/  FSEL R27, R27, -INF , P3 ;  /* 0xff8000001b1b7808 */ /* 0x000fe40001800000 */
[----:B------:R-:W-:Y:S02]  /*1830*/  ISETP.GE.AND P3, PT, R2, R5, PT ;  /* 0x000000050200720c */ /* 0x000fe40003f66270 */
[----:B------:R-:W-:-:S02]  /*1840*/  FSEL R48, R48, -INF , P2 ;  /* 0xff80000030307808 */ /* 0x000fc40001000000 */
[----:B------:R-:W-:Y:S02]  /*1850*/  FMNMX R5, R45, R4, !PT ;  /* 0x000000042d057209 */ /* 0x000fe40007800000 */
[----:B------:R-:W-:Y:S02]  /*1860*/  FSEL R49, R49, -INF , P3 ;  /* 0xff80000031317808 */ /* 0x000fe40001800000 */
[----:B------:R-:W-:Y:S02]  /*1870*/  FMNMX R4, R48, R5, !PT ;  /* 0x0000000530047209 */ /* 0x000fe40007800000 */
[----:B------:R-:W-:Y:S02]  /*1880*/  FSEL R46, R46, -INF , P6 ;  /* 0xff8000002e2e7808 */ /* 0x000fe40003000000 */
[----:B------:R-:W-:Y:S02]  /*1890*/  FMNMX R5, R49, R4, !PT ;  /* 0x0000000431057209 */ /* 0x000fe40007800000 */
[----:B------:R-:W-:-:S02]  /*18a0*/  FSEL R47, R47, -INF , P5 ;  /* 0xff8000002f2f7808 */ /* 0x000fc40002800000 */
[----:B------:R-:W-:Y:S02]  /*18b0*/  FMNMX R4, R52, R5, !PT ;  /* 0x0000000534047209 */ /* 0x000fe40007800000 */
[----:B------:R-:W-:Y:S02]  /*18c0*/  FSEL R50, R50, -INF , P1 ;  /* 0xff80000032327808 */ /* 0x000fe40000800000 */
[----:B------:R-:W-:Y:S02]  /*18d0*/  FMNMX R6, R53, R4, !PT ;  /* 0x0000000435067209 */ /* 0x000fe40007800000 */
[----:B------:R-:W-:Y:S02]  /*18e0*/  FSEL R51, R51, -INF , P4 ;  /* 0xff80000033337808 */ /* 0x000fe40002000000 */
[----:B------:R-:W-:Y:S01]  /*18f0*/  FSEL R54, R54, -INF , P2 ;  /* 0xff80000036367808 */ /* 0x000fe20001000000 */
[----:B------:R-:W2:Y:S01]  /*1900*/  SHFL.BFLY PT, R5, R6, 0x1, 0x1f ;  /* 0x0c201f0006057f89 */ /* 0x000ea200000e0000 */
[----:B------:R-:W-:-:S02]  /*1910*/  FSEL R55, R55, -INF , P3 ;  /* 0xff80000037377808 */ /* 0x000fc40001800000 */
[----:B--2---:R-:W-:Y:S02]  /*1920*/  FMNMX R9, R6, R5, !PT ;  /* 0x0000000506097209 */ /* 0x004fe40007800000 */
[----:B------:R-:W-:-:S03]  /*1930*/  FMNMX R5, R26, R27, !PT ;  /* 0x0000001b1a057209 */ /* 0x000fc60007800000 */
[----:B------:R-:W2:Y:S01]  /*1940*/  SHFL.BFLY PT, R8, R9, 0x2, 0x1f ;  /* 0x0c401f0009087f89 */ /* 0x000ea200000e0000 */
[----:B------:R-:W-:-:S04]  /*1950*/  FMNMX R4, R30, R5, !PT ;  /* 0x000000051e047209 */ /* 0x000fc80007800000 */
[----:B------:R-:W-:-:S04]  /*1960*/  FMNMX R5, R31, R4, !PT ;  /* 0x000000041f057209 */ /* 0x000fc80007800000 */
[----:B------:R-:W-:-:S04]  /*1970*/  FMNMX R4, R34, R5, !PT ;  /* 0x0000000522047209 */ /* 0x000fc80007800000 */
[----:B------:R-:W-:-:S04]  /*1980*/  FMNMX R5, R35, R4, !PT ;  /* 0x0000000423057209 */ /* 0x000fc80007800000 */
[----:B------:R-:W-:-:S04]  /*1990*/  FMNMX R4, R38, R5, !PT ;  /* 0x0000000526047209 */ /* 0x000fc80007800000 */
[----:B------:R-:W-:Y:S02]  /*19a0*/  FMNMX R5, R39, R4, !PT ;  /* 0x0000000427057209 */ /* 0x000fe40007800000 */
[----:B--2---:R-:W-:Y:S02]  /*19b0*/  FMNMX R8, R9, R8, !PT ;  /* 0x0000000809087209 */ /* 0x004fe40007800000 */
[----:B------:R-:W-:Y:S02]  /*19c0*/  FMNMX R4, R42, R5, !PT ;  /* 0x000000052a047209 */ /* 0x000fe40007800000 */
[C---:B------:R-:W-:Y:S02]  /*19d0*/  FSETP.NEU.AND P0, PT, R8.reuse, -INF , PT ;  /* 0xff8000000800780b */ /* 0x040fe40003f0d000 */
[----:B------:R-:W-:Y:S02]  /*19e0*/  FMNMX R5, R43, R4, !PT ;  /* 0x000000042b057209 */ /* 0x000fe40007800000 */
[----:B------:R-:W-:-:S02]  /*19f0*/  FSEL R11, R8, RZ, P0 ;  /* 0x000000ff080b7208 */ /* 0x000fc40000000000 */
[----:B------:R-:W-:Y:S02]  /*1a00*/  FMNMX R4, R46, R5, !PT ;  /* 0x000000052e047209 */ /* 0x000fe40007800000 */
[----:B------:R-:W-:Y:S01]  /*1a10*/  ISETP.NE.AND P0, PT, R12, RZ, PT ;  /* 0x000000ff0c00720c */ /* 0x000fe20003f05270 */
[----:B------:R-:W-:Y:S01]  /*1a20*/  FMUL R11, R11, UR6 ;  /* 0x000000060b0b7c20 */ /* 0x000fe20008400000 */
[----:B------:R-:W-:-:S03]  /*1a30*/  FMNMX R5, R47, R4, !PT ;  /* 0x000000042f057209 */ /* 0x000fc60007800000 */
[--C-:B------:R-:W-:Y:S01]  /*1a40*/  FFMA R24, R24, UR6, -R11.reuse ;  /* 0x0000000618187c23 */ /* 0x100fe2000800080b */
[----:B------:R-:W-:Y:S01]  /*1a50*/  FMNMX R4, R50, R5, !PT ;  /* 0x0000000532047209 */ /* 0x000fe20007800000 */
[--C-:B------:R-:W-:Y:S01]  /*1a60*/  FFMA R25, R25, UR6, -R11.reuse ;  /* 0x0000000619197c23 */ /* 0x100fe2000800080b */
[--C-:B------:R-:W-:Y:S01]  /*1a70*/  FFMA R36, R36, UR6, -R11.reuse ;  /* 0x0000000624247c23 */ /* 0x100fe2000800080b */
[--C-:B------:R-:W-:Y:S01]  /*1a80*/  FFMA R28, R28, UR6, -R11.reuse ;  /* 0x000000061c1c7c23 */ /* 0x100fe2000800080b */
[----:B------:R-:W-:Y:S01]  /*1a90*/  FSETP.GEU.AND P5, PT, R24, -126, PT ;  /* 0xc2fc00001800780b */ /* 0x000fe20003fae000 */
[--C-:B------:R-:W-:Y:S01]  /*1aa0*/  FFMA R32, R32, UR6, -R11.reuse ;  /* 0x0000000620207c23 */ /* 0x100fe2000800080b */
[----:B------:R-:W-:Y:S01]  /*1ab0*/  FMNMX R5, R51, R4, !PT ;  /* 0x0000000433057209 */ /* 0x000fe20007800000 */
        /* <DEDUP_REMOVED lines=10> */
[----:B------:R-:W-:Y:S01]  /*1b60*/  @!P5 FMUL R24, R24, 0.5 ;  /* 0x3f0000001818d820 */ /* 0x000fe20000400000 */
[----:B------:R-:W-:Y:S01]  /*1b70*/  FSETP.GEU.AND P6, PT, R29, -126, PT ;  /* 0xc2fc00001d00780b */ /* 0x000fe20003fce000 */
[----:B------:R-:W2:Y:S01]  /*1b80*/  SHFL.BFLY PT, R5, R4, 0x1, 0x1f ;  /* 0x0c201f0004057f89 */ /* 0x000ea200000e0000 */
[----:B------:R-:W-:Y:S01]  /*1b90*/  FSETP.GEU.AND P3, PT, R33, -126, PT ;  /* 0xc2fc00002100780b */ /* 0x000fe20003f6e000 */
[----:B------:R-:W-:Y:S01]  /*1ba0*/  @!P1 FMUL R25, R25, 0.5 ;  /* 0x3f00000019199820 */ /* 0x000fe20000400000 */
[--C-:B------:R-:W-:Y:S01]  /*1bb0*/  FFMA R44, R44, UR6, -R11.reuse ;  /* 0x000000062c2c7c23 */ /* 0x100fe2000800080b */
[----:B------:R-:W3:Y:S01]  /*1bc0*/  MUFU.EX2 R24, R24 ;  /* 0x0000001800187308 */ /* 0x000ee20000000800 */
[--C-:B------:R-:W-:Y:S01]  /*1bd0*/  FFMA R48, R48, UR6, -R11.reuse ;  /* 0x0000000630307c23 */ /* 0x100fe2000800080b */
[----:B------:R-:W-:Y:S01]  /*1be0*/  @!P2 FMUL R28, R28, 0.5 ;  /* 0x3f0000001c1ca820 */ /* 0x000fe20000400000 */
[--C-:B------:R-:W-:Y:S01]  /*1bf0*/  FFMA R49, R49, UR6, -R11.reuse ;  /* 0x0000000631317c23 */ /* 0x100fe2000800080b */
[--C-:B------:R-:W-:Y:S01]  /*1c00*/  FFMA R45, R45, UR6, -R11.reuse ;  /* 0x000000062d2d7c23 */ /* 0x100fe2000800080b */
[--C-:B------:R-:W-:Y:S01]  /*1c10*/  FFMA R52, R52, UR6, -R11.reuse ;  /* 0x0000000634347c23 */ /* 0x100fe2000800080b */
[----:B------:R-:W-:Y:S01]  /*1c20*/  @!P4 FMUL R32, R32, 0.5 ;  /* 0x3f0000002020c820 */ /* 0x000fe20000400000 */
[----:B------:R-:W-:Y:S01]  /*1c30*/  FFMA R11, R53, UR6, -R11 ;  /* 0x00000006350b7c23 */ /* 0x000fe2000800080b */
[----:B------:R-:W4:Y:S01]  /*1c40*/  MUFU.EX2 R6, R25 ;  /* 0x0000001900067308 */ /* 0x000f220000000800 */
[----:B------:R-:W-:Y:S01]  /*1c50*/  @!P6 FMUL R29, R29, 0.5 ;  /* 0x3f0000001d1de820 */ /* 0x000fe20000400000 */
[----:B------:R-:W-:-:S06]  /*1c60*/  @!P3 FMUL R33, R33, 0.5 ;  /* 0x3f0000002121b820 */ /* 0x000fcc0000400000 */
[----:B------:R-:W5:Y:S01]  /*1c70*/  MUFU.EX2 R28, R28 ;  /* 0x0000001c001c7308 */ /* 0x000f620000000800 */
[----:B---3--:R-:W-:Y:S01]  /*1c80*/  @!P5 FMUL R24, R24, R24 ;  /* 0x000000181818d220 */ /* 0x008fe20000400000 */
[----:B------:R-:W-:Y:S02]  /*1c90*/  FSETP.GEU.AND P5, PT, R36, -126, PT ;  /* 0xc2fc00002400780b */ /* 0x000fe40003fae000 */
[----:B--2---:R-:W-:-:S04]  /*1ca0*/  FMNMX R5, R4, R5, !PT ;  /* 0x0000000504057209 */ /* 0x004fc80007800000 */
[----:B------:R-:W2:Y:S01]  /*1cb0*/  MUFU.EX2 R12, R29 ;  /* 0x0000001d000c7308 */ /* 0x000ea20000000800 */
[----:B----4-:R-:W-:Y:S01]  /*1cc0*/  @!P1 FMUL R6, R6, R6 ;  /* 0x0000000606069220 */ /* 0x010fe20000400000 */
[----:B------:R-:W-:Y:S01]  /*1cd0*/  FSETP.GEU.AND P1, PT, R37, -126, PT ;  /* 0xc2fc00002500780b */ /* 0x000fe20003f2e000 */
[----:B------:R-:W3:Y:S04]  /*1ce0*/  SHFL.BFLY PT, R4, R5, 0x2, 0x1f ;  /* 0x0c401f0005047f89 */ /* 0x000ee800000e0000 */
[----:B------:R-:W-:Y:S01]  /*1cf0*/  @!P5 FMUL R36, R36, 0.5 ;  /* 0x3f0000002424d820 */ /* 0x000fe20000400000 */
[----:B------:R-:W4:Y:S01]  /*1d00*/  MUFU.EX2 R32, R32 ;  /* 0x0000002000207308 */ /* 0x000f220000000800 */
[----:B-----5:R-:W-:Y:S01]  /*1d10*/  @!P2 FMUL R28, R28, R28 ;  /* 0x0000001c1c1ca220 */ /* 0x020fe20000400000 */
[----:B------:R-:W-:-:S05]  /*1d20*/  FSETP.GEU.AND P2, PT, R40, -126, PT ;  /* 0xc2fc00002800780b */ /* 0x000fca0003f4e000 */
[----:B------:R-:W-:Y:S01]  /*1d30*/  @!P1 FMUL R37, R37, 0.5 ;  /* 0x3f00000025259820 */ /* 0x000fe20000400000 */
[----:B------:R-:W5:Y:S01]  /*1d40*/  MUFU.EX2 R36, R36 ;  /* 0x0000002400247308 */ /* 0x000f620000000800 */
[----:B--2---:R-:W-:Y:S01]  /*1d50*/  @!P6 FMUL R12, R12, R12 ;  /* 0x0000000c0c0ce220 */ /* 0x004fe20000400000 */
[----:B------:R-:W-:-:S05]  /*1d60*/  FSETP.GEU.AND P6, PT, R41, -126, PT ;  /* 0xc2fc00002900780b */ /* 0x000fca0003fce000 */
[----:B------:R-:W-:Y:S01]  /*1d70*/  @!P2 FMUL R40, R40, 0.5 ;  /* 0x3f0000002828a820 */ /* 0x000fe20000400000 */
[----:B------:R2:W1:Y:S01]  /*1d80*/  MUFU.EX2 R16, R37 ;  /* 0x0000002500107308 */ /* 0x0004620000000800 */
[----:B----4-:R-:W-:Y:S01]  /*1d90*/  @!P4 FMUL R32, R32, R32 ;  /* 0x000000202020c220 */ /* 0x010fe20000400000 */
[----:B------:R-:W-:Y:S02]  /*1da0*/  FSETP.GEU.AND P4, PT, R44, -126, PT ;  /* 0xc2fc00002c00780b */ /* 0x000fe40003f8e000 */
[----:B---3--:R-:W-:-:S03]  /*1db0*/  FMNMX R9, R5, R4, !PT ;  /* 0x0000000405097209 */ /* 0x008fc60007800000 */
[----:B------:R-:W-:Y:S01]  /*1dc0*/  @!P6 FMUL R41, R41, 0.5 ;  /* 0x3f0000002929e820 */ /* 0x000fe20000400000 */
[----:B------:R3:W4:Y:S01]  /*1dd0*/  MUFU.EX2 R14, R33 ;  /* 0x00000021000e7308 */ /* 0x0007220000000800 */
[----:B-----5:R-:W-:Y:S01]  /*1de0*/  @!P5 FMUL R36, R36, R36 ;  /* 0x000000242424d220 */ /* 0x020fe20000400000 */
[----:B------:R-:W-:Y:S02]  /*1df0*/  FSETP.NEU.AND P5, PT, R9, -INF , PT ;  /* 0xff8000000900780b */ /* 0x000fe40003fad000 */
[----:B--2---:R-:W-:Y:S02]  /*1e00*/  F2FP.SATFINITE.E4M3.F32.PACK_AB_MERGE_C R37, R71, R12, RZ ;  /* 0x0000000c4725723e */ /* 0x004fe400048070ff */
[----:B------:R-:W-:Y:S01]  /*1e10*/  FSEL R4, R9, RZ, P5 ;  /* 0x000000ff09047208 */ /* 0x000fe20002800000 */
[----:B------:R-:W-:Y:S01]  /*1e20*/  @!P4 FMUL R44, R44, 0.5 ;  /* 0x3f0000002c2cc820 */ /* 0x000fe20000400000 */
[----:B------:R-:W-:Y:S01]  /*1e30*/  FSETP.GEU.AND P5, PT, R49, -126, PT ;  /* 0xc2fc00003100780b */ /* 0x000fe20003fae000 */
[----:B-1----:R-:W-:Y:S01]  /*1e40*/  @!P1 FMUL R16, R16, R16 ;  /* 0x0000001010109220 */ /* 0x002fe20000400000 */
[----:B------:R-:W-:Y:S01]  /*1e50*/  FSETP.GEU.AND P1, PT, R48, -126, PT ;  /* 0xc2fc00003000780b */ /* 0x000fe20003f2e000 */
[----:B------:R-:W1:Y:S01]  /*1e60*/  MUFU.EX2 R40, R40 ;  /* 0x0000002800287308 */ /* 0x000e620000000800 */
[----:B------:R-:W-:Y:S01]  /*1e70*/  FMUL R4, R4, UR6 ;  /* 0x0000000604047c20 */ /* 0x000fe20008400000 */
[----:B---3--:R-:W-:-:S02]  /*1e80*/  F2FP.SATFINITE.E4M3.F32.PACK_AB_MERGE_C R33, R71, R6, RZ ;  /* 0x000000064721723e */ /* 0x008fc400048070ff */
[----:B------:R-:W-:Y:S01]  /*1e90*/  F2FP.SATFINITE.E4M3.F32.PACK_AB_MERGE_C R56, R71, R16, RZ ;  /* 0x000000104738723e */ /* 0x000fe200048070ff */
[--C-:B------:R-:W-:Y:S01]  /*1ea0*/  FFMA R26, R26, UR6, -R4.reuse ;  /* 0x000000061a1a7c23 */ /* 0x100fe20008000804 */
[----:B----4-:R-:W-:Y:S01]  /*1eb0*/  @!P3 FMUL R14, R14, R14 ;  /* 0x0000000e0e0eb220 */ /* 0x010fe20000400000 */
[----:B------:R-:W-:Y:S01]  /*1ec0*/  FSETP.GEU.AND P3, PT, R45, -126, PT ;  /* 0xc2fc00002d00780b */ /* 0x000fe20003f6e000 */
[----:B------:R-:W2:Y:S01]  /*1ed0*/  MUFU.EX2 R41, R41 ;  /* 0x0000002900297308 */ /* 0x000ea20000000800 */
[--C-:B------:R-:W-:Y:S01]  /*1ee0*/  FFMA R30, R30, UR6, -R4.reuse ;  /* 0x000000061e1e7c23 */ /* 0x100fe20008000804 */
[----:B------:R-:W-:Y:S01]  /*1ef0*/  @!P5 FMUL R49, R49, 0.5 ;  /* 0x3f0000003131d820 */ /* 0x000fe20000400000 */
[--C-:B------:R-:W-:Y:S01]  /*1f00*/  FFMA R31, R31, UR6, -R4.reuse ;  /* 0x000000061f1f7c23 */ /* 0x100fe20008000804 */
[----:B------:R-:W-:Y:S01]  /*1f10*/  @!P1 FMUL R48, R48, 0.5 ;  /* 0x3f00000030309820 */ /* 0x000fe20000400000 */
[--C-:B------:R-:W-:Y:S01]  /*1f20*/  FFMA R27, R27, UR6, -R4.reuse ;  /* 0x000000061b1b7c23 */ /* 0x100fe20008000804 */
[--C-:B------:R-:W-:Y:S01]  /*1f30*/  FFMA R34, R34, UR6, -R4.reuse ;  /* 0x0000000622227c23 */ /* 0x100fe20008000804 */
[--C-:B------:R-:W-:Y:S01]  /*1f40*/  FFMA R35, R35, UR6, -R4.reuse ;  /* 0x0000000623237c23 */ /* 0x100fe20008000804 */
[----:B------:R-:W3:Y:S01]  /*1f50*/  MUFU.EX2 R44, R44 ;  /* 0x0000002c002c7308 */ /* 0x000ee20000000800 */
[----:B-1----:R-:W-:Y:S01]  /*1f60*/  @!P2 FMUL R40, R40, R40 ;  /* 0x000000282828a220 */ /* 0x002fe20000400000 */
[----:B------:R-:W-:Y:S01]  /*1f70*/  FSETP.GEU.AND P2, PT, R52, -126, PT ;  /* 0xc2fc00003400780b */ /* 0x000fe20003f4e000 */
[--C-:B------:R-:W-:Y:S01]  /*1f80*/  FFMA R38, R38, UR6, -R4.reuse ;  /* 0x0000000626267c23 */ /* 0x100fe20008000804 */
[----:B------:R-:W-:Y:S01]  /*1f90*/  @!P3 FMUL R45, R45, 0.5 ;  /* 0x3f0000002d2db820 */ /* 0x000fe20000400000 */
[--C-:B------:R-:W-:Y:S01]  /*1fa0*/  FFMA R5, R42, UR6, -R4.reuse ;  /* 0x000000062a057c23 */ /* 0x100fe20008000804 */
[--C-:B------:R-:W-:Y:S01]  /*1fb0*/  FFMA R43, R43, UR6, -R4.reuse ;  /* 0x000000062b2b7c23 */ /* 0x100fe20008000804 */
[--C-:B------:R-:W-:Y:S01]  /*1fc0*/  FFMA R39, R39, UR6, -R4.reuse ;  /* 0x0000000627277c23 */ /* 0x100fe20008000804 */
[----:B------:R-:W1:Y:S01]  /*1fd0*/  MUFU.EX2 R48, R48 ;  /* 0x0000003000307308 */ /* 0x000e620000000800 */
[----:B--2---:R-:W-:Y:S01]  /*1fe0*/  @!P6 FMUL R41, R41, R41 ;  /* 0x000000292929e220 */ /* 0x004fe20000400000 */
[----:B------:R-:W-:Y:S01]  /*1ff0*/  FSETP.GEU.AND P6, PT, R11, -126, PT ;  /* 0xc2fc00000b00780b */ /* 0x000fe20003fce000 */
[--C-:B------:R-:W-:Y:S01]  /*2000*/  FFMA R47, R47, UR6, -R4.reuse ;  /* 0x000000062f2f7c23 */ /* 0x100fe20008000804 */
[--C-:B------:R-:W-:Y:S01]  /*2010*/  FFMA R46, R46, UR6, -R4.reuse ;  /* 0x000000062e2e7c23 */ /* 0x100fe20008000804 */
[--C-:B------:R-:W-:Y:S01]  /*2020*/  FFMA R50, R50, UR6, -R4.reuse ;  /* 0x0000000632327c23 */ /* 0x100fe20008000804 */
[--C-:B------:R-:W-:Y:S01]  /*2030*/  FFMA R51, R51, UR6, -R4.reuse ;  /* 0x0000000633337c23 */ /* 0x100fe20008000804 */
[----:B------:R-:W-:Y:S01]  /*2040*/  @!P2 FMUL R52, R52, 0.5 ;  /* 0x3f0000003434a820 */ /* 0x000fe20000400000 */
[----:B------:R-:W2:Y:S01]  /*2050*/  MUFU.EX2 R49, R49 ;  /* 0x0000003100317308 */ /* 0x000ea20000000800 */
[----:B---3--:R-:W-:Y:S01]  /*2060*/  @!P4 FMUL R44, R44, R44 ;  /* 0x0000002c2c2cc220 */ /* 0x008fe20000400000 */
[----:B------:R-:W-:Y:S01]  /*2070*/  FSETP.GEU.AND P4, PT, R26, -126, PT ;  /* 0xc2fc00001a00780b */ /* 0x000fe20003f8e000 */
[--C-:B------:R-:W-:Y:S01]  /*2080*/  FFMA R54, R54, UR6, -R4.reuse ;  /* 0x0000000636367c23 */ /* 0x100fe20008000804 */
[----:B------:R-:W-:Y:S01]  /*2090*/  FFMA R4, R55, UR6, -R4 ;  /* 0x0000000637047c23 */ /* 0x000fe20008000804 */
[----:B------:R-:W-:Y:S01]  /*20a0*/  FADD R17, R6, R41 ;  /* 0x0000002906117221 */ /* 0x000fe20000000000 */
[----:B------:R-:W-:Y:S01]  /*20b0*/  FADD R6, R28, R44 ;  /* 0x0000002c1c067221 */ /* 0x000fe20000000000 */
[----:B------:R-:W-:Y:S01]  /*20c0*/  @!P6 FMUL R11, R11, 0.5 ;  /* 0x3f0000000b0be820 */ /* 0x000fe20000400000 */
[----:B------:R-:W3:Y:S01]  /*20d0*/  MUFU.EX2 R45, R45 ;  /* 0x0000002d002d7308 */ /* 0x000ee20000000800 */
[----:B-1----:R-:W-:Y:S01]  /*20e0*/  @!P1 FMUL R48, R48, R48 ;  /* 0x0000003030309220 */ /* 0x002fe20000400000 */
[----:B------:R-:W-:-:S02]  /*20f0*/  FSETP.GEU.AND P1, PT, R30, -126, PT ;  /* 0xc2fc00001e00780b */ /* 0x000fc40003f2e000 */
[C---:B------:R-:W-:Y:S02]  /*2100*/  F2FP.SATFINITE.E4M3.F32.PACK_AB_MERGE_C R55, R71.reuse, R36, RZ ;  /* 0x000000244737723e */ /* 0x040fe400048070ff */
[----:B------:R-:W-:Y:S01]  /*2110*/  F2FP.SATFINITE.E4M3.F32.PACK_AB_MERGE_C R57, R71, R40, RZ ;  /* 0x000000284739723e */ /* 0x000fe200048070ff */
[----:B------:R-:W-:Y:S01]  /*2120*/  @!P4 FMUL R26, R26, 0.5 ;  /* 0x3f0000001a1ac820 */ /* 0x000fe20000400000 */
[----:B------:R-:W1:Y:S01]  /*2130*/  MUFU.EX2 R52, R52 ;  /* 0x0000003400347308 */ /* 0x000e620000000800 */
[----:B--2---:R-:W-:Y:S01]  /*2140*/  @!P5 FMUL R49, R49, R49 ;  /* 0x000000313131d220 */ /* 0x004fe20000400000 */
[----:B------:R-:W-:Y:S02]  /*2150*/  FSETP.GEU.AND P5, PT, R31, -126, PT ;  /* 0xc2fc00001f00780b */ /* 0x000fe40003fae000 */
[C---:B------:R-:W-:Y:S02]  /*2160*/  F2FP.SATFINITE.E4M3.F32.PACK_AB_MERGE_C R53, R71.reuse, R14, RZ ;  /* 0x0000000e4735723e */ /* 0x040fe400048070ff */
[----:B------:R-:W-:Y:S01]  /*2170*/  F2FP.SATFINITE.E4M3.F32.PACK_AB_MERGE_C R41, R71, R41, RZ ;  /* 0x000000294729723e */ /* 0x000fe200048070ff */
[----:B------:R-:W-:Y:S01]  /*2180*/  @!P1 FMUL R30, R30, 0.5 ;  /* 0x3f0000001e1e9820 */ /* 0x000fe20000400000 */
[----:B------:R-:W2:Y:S01]  /*2190*/  MUFU.EX2 R11, R11 ;  /* 0x0000000b000b7308 */ /* 0x000ea20000000800 */
[----:B---3--:R-:W-:Y:S01]  /*21a0*/  @!P3 FMUL R45, R45, R45 ;  /* 0x0000002d2d2db220 */ /* 0x008fe20000400000 */
[----:B------:R-:W-:-:S02]  /*21b0*/  FSETP.GEU.AND P3, PT, R27, -126, PT ;  /* 0xc2fc00001b00780b */ /* 0x000fc40003f6e000 */
[----:B------:R-:W-:Y:S01]  /*21c0*/  F2FP.SATFINITE.E4M3.F32.PACK_AB_MERGE_C R58, R71, R44, RZ ;  /* 0x0000002c473a723e */ /* 0x000fe200048070ff */
[----:B------:R-:W-:Y:S01]  /*21d0*/  FADD R19, R12, R45 ;  /* 0x0000002d0c137221 */ /* 0x000fe20000000000 */
[----:B------:R-:W-:Y:S01]  /*21e0*/  FADD R12, R32, R48 ;  /* 0x00000030200c7221 */ /* 0x000fe20000000000 */
[----:B------:R-:W-:Y:S01]  /*21f0*/  @!P5 FMUL R31, R31, 0.5 ;  /* 0x3f0000001f1fd820 */ /* 0x000fe20000400000 */
[----:B------:R-:W3:Y:S01]  /*2200*/  MUFU.EX2 R26, R26 ;  /* 0x0000001a001a7308 */ /* 0x000ee20000000800 */
[----:B-1----:R-:W-:Y:S01]  /*2210*/  @!P2 FMUL R52, R52, R52 ;  /* 0x000000343434a220 */ /* 0x002fe20000400000 */
[----:B------:R-:W-:Y:S02]  /*2220*/  FSETP.GEU.AND P2, PT, R34, -126, PT ;  /* 0xc2fc00002200780b */ /* 0x000fe40003f4e000 */
[C---:B------:R-:W-:Y:S01]  /*2230*/  F2FP.SATFINITE.E4M3.F32.PACK_AB_MERGE_C R59, R71.reuse, R45, RZ ;  /* 0x0000002d473b723e */ /* 0x040fe200048070ff */
[----:B------:R-:W-:Y:S01]  /*2240*/  FADD R21, R36, R52 ;  /* 0x0000003424157221 */ /* 0x000fe20000000000 */
[----:B------:R-:W-:Y:S01]  /*2250*/  F2FP.SATFINITE.E4M3.F32.PACK_AB_MERGE_C R52, R71, R52, RZ ;  /* 0x000000344734723e */ /* 0x000fe200048070ff */
[----:B------:R-:W-:Y:S01]  /*2260*/  @!P3 FMUL R27, R27, 0.5 ;  /* 0x3f0000001b1bb820 */ /* 0x000fe20000400000 */
[----:B------:R-:W1:Y:S01]  /*2270*/  MUFU.EX2 R30, R30 ;  /* 0x0000001e001e7308 */ /* 0x000e620000000800 */
[----:B--2---:R-:W-:Y:S01]  /*2280*/  @!P6 FMUL R11, R11, R11 ;  /* 0x0000000b0b0be220 */ /* 0x004fe20000400000 */
[----:B------:R-:W-:Y:S01]  /*2290*/  FSETP.GEU.AND P6, PT, R35, -126, PT ;  /* 0xc2fc00002300780b */ /* 0x000fe20003fce000 */
[----:B------:R-:W-:Y:S01]  /*22a0*/  FADD R6, R6, R21 ;  /* 0x0000001506067221 */ /* 0x000fe20000000000 */
[----:B------:R-:W-:-:S02]  /*22b0*/  F2FP.SATFINITE.E4M3.F32.PACK_AB_MERGE_C R48, R71, R48, RZ ;  /* 0x000000304730723e */ /* 0x000fc400048070ff */
[----:B------:R-:W-:Y:S01]  /*22c0*/  LOP3.LUT R52, R52, 0xff, RZ, 0xc0, !PT ;  /* 0x000000ff34347812 */ /* 0x000fe200078ec0ff */
[----:B------:R-:W-:Y:S01]  /*22d0*/  @!P2 FMUL R34, R34, 0.5 ;  /* 0x3f0000002222a820 */ /* 0x000fe20000400000 */
[----:B------:R2:W4:Y:S01]  /*22e0*/  MUFU.EX2 R20, R31 ;  /* 0x0000001f00147308 */ /* 0x0005220000000800 */
[----:B---3--:R-:W-:Y:S01]  /*22f0*/  @!P4 FMUL R26, R26, R26 ;  /* 0x0000001a1a1ac220 */ /* 0x008fe20000400000 */
[----:B------:R-:W-:Y:S02]  /*2300*/  FSETP.GEU.AND P4, PT, R38, -126, PT ;  /* 0xc2fc00002600780b */ /* 0x000fe40003f8e000 */
[----:B------:R-:W-:Y:S02]  /*2310*/  LOP3.LUT R48, R48, 0xff, RZ, 0xc0, !PT ;  /* 0x000000ff30307812 */ /* 0x000fe400078ec0ff */
[----:B------:R-:W-:Y:S01]  /*2320*/  LOP3.LUT R58, R58, 0xff, RZ, 0xc0, !PT ;  /* 0x000000ff3a3a7812 */ /* 0x000fe200078ec0ff */
[----:B------:R-:W-:Y:S01]  /*2330*/  @!P6 FMUL R35, R35, 0.5 ;  /* 0x3f0000002323e820 */ /* 0x000fe20000400000 */
[----:B------:R-:W3:Y:S01]  /*2340*/  MUFU.EX2 R18, R27 ;  /* 0x0000001b00127308 */ /* 0x000ee20000000800 */
[----:B-1----:R-:W-:Y:S01]  /*2350*/  @!P1 FMUL R30, R30, R30 ;  /* 0x0000001e1e1e9220 */ /* 0x002fe20000400000 */
[----:B------:R-:W-:-:S02]  /*2360*/  FSETP.GEU.AND P1, PT, R5, -126, PT ;  /* 0xc2fc00000500780b */ /* 0x000fc40003f2e000 */
[----:B--2---:R-:W-:Y:S02]  /*2370*/  F2FP.SATFINITE.E4M3.F32.PACK_AB_MERGE_C R31, R71, R24, RZ ;  /* 0x00000018471f723e */ /* 0x004fe400048070ff */
[----:B------:R-:W-:Y:S01]  /*2380*/  LOP3.LUT R59, R59, 0xffff, RZ, 0xc0, !PT ;  /* 0x0000ffff3b3b7812 */ /* 0x000fe200078ec0ff */
[----:B------:R-:W-:Y:S01]  /*2390*/  @!P4 FMUL R38, R38, 0.5 ;  /* 0x3f0000002626c820 */ /* 0x000fe20000400000 */
[----:B------:R1:W2:Y:S01]  /*23a0*/  MUFU.EX2 R22, R35 ;  /* 0x0000002300167308 */ /* 0x0002a20000000800 */
[----:B----4-:R-:W-:Y:S01]  /*23b0*/  @!P5 FMUL R20, R20, R20 ;  /* 0x000000141414d220 */ /* 0x010fe20000400000 */
[----:B------:R-:W-:Y:S02]  /*23c0*/  FSETP.GEU.AND P5, PT, R43, -126, PT ;  /* 0xc2fc00002b00780b */ /* 0x000fe40003fae000 */
[----:B------:R-:W-:Y:S02]  /*23d0*/  LOP3.LUT R31, R31, 0xff, RZ, 0xc0, !PT ;  /* 0x000000ff1f1f7812 */ /* 0x000fe400078ec0ff */
[----:B------:R-:W-:Y:S01]  /*23e0*/  F2FP.SATFINITE.E4M3.F32.PACK_AB_MERGE_C R36, R71, R20, RZ ;  /* 0x000000144724723e */ /* 0x000fe200048070ff */
[----:B------:R-:W-:Y:S01]  /*23f0*/  @!P1 FMUL R5, R5, 0.5 ;  /* 0x3f00000005059820 */ /* 0x000fe20000400000 */
[----:B------:R-:W4:Y:S01]  /*2400*/  MUFU.EX2 R34, R34 ;  /* 0x0000002200227308 */ /* 0x000f220000000800 */
[----:B---3--:R-:W-:Y:S01]  /*2410*/  @!P3 FMUL R18, R18, R18 ;  /* 0x000000121212b220 */ /* 0x008fe20000400000 */
[----:B------:R-:W-:-:S02]  /*2420*/  FSETP.GEU.AND P3, PT, R39, -126, PT ;  /* 0xc2fc00002700780b */ /* 0x000fc40003f6e000 */
[C---:B-1----:R-:W-:Y:S01]  /*2430*/  F2FP.SATFINITE.E4M3.F32.PACK_AB_MERGE_C R35, R71.reuse, R28, RZ ;  /* 0x0000001c4723723e */ /* 0x042fe200048070ff */
[----:B------:R-:W-:Y:S01]  /*2440*/  FADD R28, R16, R11 ;  /* 0x0000000b101c7221 */ /* 0x000fe20000000000 */
[----:B------:R-:W-:Y:S01]  /*2450*/  F2FP.SATFINITE.E4M3.F32.PACK_AB_MERGE_C R11, R71, R11, RZ ;  /* 0x0000000b470b723e */ /* 0x000fe200048070ff */
[----:B------:R-:W-:Y:S01]  /*2460*/  @!P5 FMUL R43, R43, 0.5 ;  /* 0x3f0000002b2bd820 */ /* 0x000fe20000400000 */
[----:B------:R-:W1:Y:S01]  /*2470*/  MUFU.EX2 R38, R38 ;  /* 0x0000002600267308 */ /* 0x000e620000000800 */
[----:B--2---:R-:W-:Y:S01]  /*2480*/  @!P6 FMUL R22, R22, R22 ;  /* 0x000000161616e220 */ /* 0x004fe20000400000 */
[----:B------:R-:W-:Y:S01]  /*2490*/  FSETP.GEU.AND P6, PT, R47, -126, PT ;  /* 0xc2fc00002f00780b */ /* 0x000fe20003fce000 */
[----:B------:R-:W-:Y:S01]  /*24a0*/  FADD R28, R19, R28 ;  /* 0x0000001c131c7221 */ /* 0x000fe20000000000 */
[----:B------:R-:W-:Y:S02]  /*24b0*/  LOP3.LUT R11, R11, 0xffff, RZ, 0xc0, !PT ;  /* 0x0000ffff0b0b7812 */ /* 0x000fe400078ec0ff */
[----:B------:R-:W-:Y:S01]  /*24c0*/  LOP3.LUT R35, R35, 0xff, RZ, 0xc0, !PT ;  /* 0x000000ff23237812 */ /* 0x000fe200078ec0ff */
[----:B------:R-:W-:Y:S01]  /*24d0*/  @!P3 FMUL R39, R39, 0.5 ;  /* 0x3f0000002727b820 */ /* 0x000fe20000400000 */
[----:B------:R-:W2:Y:S01]  /*24e0*/  MUFU.EX2 R5, R5 ;  /* 0x0000000500057308 */ /* 0x000ea20000000800 */
[----:B----4-:R-:W-:Y:S01]  /*24f0*/  @!P2 FMUL R34, R34, R34 ;  /* 0x000000222222a220 */ /* 0x010fe20000400000 */
[----:B------:R-:W-:-:S02]  /*2500*/  FSETP.GEU.AND P2, PT, R46, -126, PT ;  /* 0xc2fc00002e00780b */ /* 0x000fc40003f4e000 */
[----:B------:R-:W-:Y:S02]  /*2510*/  PRMT R52, R11, 0x7604, R52 ;  /* 0x000076040b347816 */ /* 0x000fe40000000034 */
[----:B------:R-:W-:Y:S01]  /*2520*/  LOP3.LUT R55, R55, 0xff, RZ, 0xc0, !PT ;  /* 0x000000ff37377812 */ /* 0x000fe200078ec0ff */
[----:B------:R-:W-:Y:S01]  /*2530*/  @!P6 FMUL R47, R47, 0.5 ;  /* 0x3f0000002f2fe820 */ /* 0x000fe20000400000 */
[----:B------:R3:W4:Y:S01]  /*2540*/  MUFU.EX2 R42, R39 ;  /* 0x00000027002a7308 */ /* 0x0007220000000800 */
[----:B-1----:R-:W-:Y:S01]  /*2550*/  @!P4 FMUL R38, R38, R38 ;  /* 0x000000262626c220 */ /* 0x002fe20000400000 */
[----:B------:R-:W-:Y:S02]  /*2560*/  FSETP.GEU.AND P4, PT, R50, -126, PT ;  /* 0xc2fc00003200780b */ /* 0x000fe40003f8e000 */
[----:B------:R-:W-:Y:S02]  /*2570*/  LOP3.LUT R56, R56, 0xffff, RZ, 0xc0, !PT ;  /* 0x0000ffff38387812 */ /* 0x000fe400078ec0ff */
[----:B------:R-:W-:Y:S01]  /*2580*/  PRMT R58, R59, 0x7604, R58 ;  /* 0x000076043b3a7816 */ /* 0x000fe2000000003a */
[----:B------:R-:W-:Y:S01]  /*2590*/  @!P2 FMUL R46, R46, 0.5 ;  /* 0x3f0000002e2ea820 */ /* 0x000fe20000400000 */
[----:B------:R-:W1:Y:S01]  /*25a0*/  MUFU.EX2 R43, R43 ;  /* 0x0000002b002b7308 */ /* 0x000e620000000800 */
[----:B--2---:R-:W-:Y:S01]  /*25b0*/  @!P1 FMUL R5, R5, R5 ;  /* 0x0000000505059220 */ /* 0x004fe20000400000 */
[----:B------:R-:W-:-:S02]  /*25c0*/  FSETP.GEU.AND P1, PT, R54, -126, PT ;  /* 0xc2fc00003600780b */ /* 0x000fc40003f2e000 */
[C---:B---3--:R-:W-:Y:S01]  /*25d0*/  F2FP.SATFINITE.E4M3.F32.PACK_AB_MERGE_C R39, R71.reuse, R32, RZ ;  /* 0x000000204727723e */ /* 0x048fe200048070ff */
[----:B------:R-:W-:Y:S01]  /*25e0*/  FADD R16, R26, R5 ;  /* 0x000000051a107221 */ /* 0x000fe20000000000 */
[----:B------:R-:W-:Y:S01]  /*25f0*/  F2FP.SATFINITE.E4M3.F32.PACK_AB_MERGE_C R32, R71, R18, RZ ;  /* 0x000000124720723e */ /* 0x000fe200048070ff */
[----:B------:R-:W-:Y:S01]  /*2600*/  @!P4 FMUL R50, R50, 0.5 ;  /* 0x3f0000003232c820 */ /* 0x000fe20000400000 */
[----:B------:R-:W2:Y:S01]  /*2610*/  MUFU.EX2 R47, R47 ;  /* 0x0000002f002f7308 */ /* 0x000ea20000000800 */
[----:B----4-:R-:W-:Y:S01]  /*2620*/  @!P3 FMUL R42, R42, R42 ;  /* 0x0000002a2a2ab220 */ /* 0x010fe20000400000 */
[----:B------:R-:W-:Y:S02]  /*2630*/  FSETP.GEU.AND P3, PT, R51, -126, PT ;  /* 0xc2fc00003300780b */ /* 0x000fe40003f6e000 */
[C---:B------:R-:W-:Y:S02]  /*2640*/  F2FP.SATFINITE.E4M3.F32.PACK_AB_MERGE_C R26, R71.reuse, R26, RZ ;  /* 0x0000001a471a723e */ /* 0x040fe400048070ff */
[----:B------:R-:W-:Y:S01]  /*2650*/  F2FP.SATFINITE.E4M3.F32.PACK_AB_MERGE_C R45, R71, R5, RZ ;  /* 0x00000005472d723e */ /* 0x000fe200048070ff */
[----:B------:R-:W-:Y:S01]  /*2660*/  @!P1 FMUL R54, R54, 0.5 ;  /* 0x3f00000036369820 */ /* 0x000fe20000400000 */
[----:B------:R-:W3:Y:S01]  /*2670*/  MUFU.EX2 R46, R46 ;  /* 0x0000002e002e7308 */ /* 0x000ee20000000800 */
[----:B-1----:R-:W-:Y:S01]  /*2680*/  @!P5 FMUL R43, R43, R43 ;  /* 0x0000002b2b2bd220 */ /* 0x002fe20000400000 */
[----:B------:R-:W-:-:S02]  /*2690*/  FSETP.GEU.AND P5, PT, R4, -126, PT ;  /* 0xc2fc00000400780b */ /* 0x000fc40003fae000 */
[----:B------:R-:W-:Y:S01]  /*26a0*/  LOP3.LUT R39, R39, 0xff, RZ, 0xc0, !PT ;  /* 0x000000ff27277812 */ /* 0x000fe200078ec0ff */
[----:B------:R-:W-:Y:S01]  /*26b0*/  FADD R23, R18, R43 ;  /* 0x0000002b12177221 */ /* 0x000fe20000000000 */
[----:B------:R-:W-:Y:S01]  /*26c0*/  F2FP.SATFINITE.E4M3.F32.PACK_AB_MERGE_C R43, R71, R43, RZ ;  /* 0x0000002b472b723e */ /* 0x000fe200048070ff */
[----:B------:R-:W-:Y:S01]  /*26d0*/  @!P3 FMUL R51, R51, 0.5 ;  /* 0x3f0000003333b820 */ /* 0x000fe20000400000 */
[----:B------:R-:W1:Y:S01]  /*26e0*/  MUFU.EX2 R50, R50 ;  /* 0x0000003200327308 */ /* 0x000e620000000800 */
[----:B--2---:R-:W-:Y:S01]  /*26f0*/  @!P6 FMUL R47, R47, R47 ;  /* 0x0000002f2f2fe220 */ /* 0x004fe20000400000 */
[----:B------:R-:W-:Y:S02]  /*2700*/  SHF.L.U32 R5, R26, 0x10, RZ ;  /* 0x000000101a057819 */ /* 0x000fe400000006ff */
[----:B------:R-:W-:Y:S01]  /*2710*/  LOP3.LUT R36, R36, 0xffff, RZ, 0xc0, !PT ;  /* 0x0000ffff24247812 */ /* 0x000fe200078ec0ff */
[----:B------:R-:W-:Y:S01]  /*2720*/  FADD R25, R20, R47 ;  /* 0x0000002f14197221 */ /* 0x000fe20000000000 */
[----:B------:R-:W-:Y:S01]  /*2730*/  F2FP.SATFINITE.E4M3.F32.PACK_AB_MERGE_C R47, R71, R47, RZ ;  /* 0x0000002f472f723e */ /* 0x000fe200048070ff */
[----:B------:R-:W-:Y:S01]  /*2740*/  @!P5 FMUL R4, R4, 0.5 ;  /* 0x3f0000000404d820 */ /* 0x000fe20000400000 */
[----:B------:R-:W2:Y:S01]  /*2750*/  MUFU.EX2 R51, R51 ;  /* 0x0000003300337308 */ /* 0x000ea20000000800 */
[----:B---3--:R-:W-:Y:S01]  /*2760*/  @!P2 FMUL R46, R46, R46 ;  /* 0x0000002e2e2ea220 */ /* 0x008fe20000400000 */
[----:B------:R-:W-:Y:S01]  /*2770*/  ISETP.GT.U32.AND P2, PT, R15, 0x1, PT ;  /* 0x000000010f00780c */ /* 0x000fe20003f44070 */
[----:B------:R-:W-:Y:S01]  /*2780*/  FADD R15, R24, R40 ;  /* 0x00000028180f7221 */ /* 0x000fe20000000000 */
[C---:B------:R-:W-:Y:S01]  /*2790*/  F2FP.SATFINITE.E4M3.F32.PACK_AB_MERGE_C R40, R71.reuse, R22, RZ ;  /* 0x000000164728723e */ /* 0x040fe200048070ff */
[----:B------:R-:W-:Y:S01]  /*27a0*/  FADD R24, R14, R49 ;  /* 0x000000310e187221 */ /* 0x000fe20000000000 */
[----:B------:R-:W-:Y:S01]  /*27b0*/  FADD R18, R30, R46 ;  /* 0x0000002e1e127221 */ /* 0x000fe20000000000 */
[C---:B------:R-:W-:Y:S01]  /*27c0*/  F2FP.SATFINITE.E4M3.F32.PACK_AB_MERGE_C R49, R71.reuse, R49, RZ ;  /* 0x000000314731723e */ /* 0x040fe200048070ff */
[----:B------:R-:W3:Y:S01]  /*27d0*/  MUFU.EX2 R54, R54 ;  /* 0x0000003600367308 */ /* 0x000ee20000000800 */
[----:B-1----:R-:W-:Y:S01]  /*27e0*/  @!P4 FMUL R50, R50, R50 ;  /* 0x000000323232c220 */ /* 0x002fe20000400000 */
[----:B------:R-:W-:Y:S01]  /*27f0*/  F2FP.SATFINITE.E4M3.F32.PACK_AB_MERGE_C R30, R71, R30, RZ ;  /* 0x0000001e471e723e */ /* 0x000fe200048070ff */
[----:B------:R-:W-:Y:S01]  /*2800*/  FADD R15, R15, R12 ;  /* 0x0000000c0f0f7221 */ /* 0x000fe20000000000 */
[C---:B------:R-:W-:Y:S01]  /*2810*/  F2FP.SATFINITE.E4M3.F32.PACK_AB_MERGE_C R46, R71.reuse, R46, RZ ;  /* 0x0000002e472e723e */ /* 0x040fe200048070ff */
[----:B------:R-:W-:Y:S01]  /*2820*/  FADD R27, R34, R50 ;  /* 0x00000032221b7221 */ /* 0x000fe20000000000 */
[----:B------:R-:W-:Y:S01]  /*2830*/  F2FP.SATFINITE.E4M3.F32.PACK_AB_MERGE_C R34, R71, R34, RZ ;  /* 0x000000224722723e */ /* 0x000fe200048070ff */
[----:B------:R-:W-:Y:S01]  /*2840*/  IMAD.U32 R11, R30, 0x10000, RZ ;  /* 0x000100001e0b7824 */ /* 0x000fe200078e00ff */
[----:B------:R-:W1:Y:S01]  /*2850*/  MUFU.EX2 R4, R4 ;  /* 0x0000000400047308 */ /* 0x000e620000000800 */
[----:B--2---:R-:W-:Y:S01]  /*2860*/  @!P3 FMUL R51, R51, R51 ;  /* 0x000000333333b220 */ /* 0x004fe20000400000 */
[----:B------:R-:W-:Y:S01]  /*2870*/  F2FP.SATFINITE.E4M3.F32.PACK_AB_MERGE_C R50, R71, R50, RZ ;  /* 0x000000324732723e */ /* 0x000fe200048070ff */
[----:B------:R-:W-:Y:S01]  /*2880*/  FADD R16, R16, R27 ;  /* 0x0000001b10107221 */ /* 0x000fe20000000000 */
[----:B------:R-:W-:Y:S01]  /*2890*/  LOP3.LUT R14, R33, 0xffff, RZ, 0xc0, !PT ;  /* 0x0000ffff210e7812 */ /* 0x000fe200078ec0ff */
[----:B------:R-:W-:Y:S01]  /*28a0*/  FADD R20, R22, R51 ;  /* 0x0000003316147221 */ /* 0x000fe20000000000 */
[----:B------:R-:W-:Y:S01]  /*28b0*/  F2FP.SATFINITE.E4M3.F32.PACK_AB_MERGE_C R51, R71, R51, RZ ;  /* 0x000000334733723e */ /* 0x000fe200048070ff */
[----:B------:R-:W-:Y:S01]  /*28c0*/  FADD R17, R17, R24 ;  /* 0x0000001811117221 */ /* 0x000fe20000000000 */
[----:B------:R-:W-:Y:S01]  /*28d0*/  LOP3.LUT R12, R53, 0xffff, RZ, 0xc0, !PT ;  /* 0x0000ffff350c7812 */ /* 0x000fe200078ec0ff */
[----:B---3--:R-:W-:Y:S01]  /*28e0*/  @!P1 FMUL R54, R54, R54 ;  /* 0x0000003636369220 */ /* 0x008fe20000400000 */
[----:B------:R-:W-:Y:S01]  /*28f0*/  PRMT R14, R14, 0x7604, R31 ;  /* 0x000076040e0e7816 */ /* 0x000fe2000000001f */
[----:B------:R-:W-:Y:S01]  /*2900*/  FADD R20, R23, R20 ;  /* 0x0000001417147221 */ /* 0x000fe20000000000 */
[----:B------:R-:W-:Y:S01]  /*2910*/  PRMT R12, R12, 0x7604, R39 ;  /* 0x000076040c0c7816 */ /* 0x000fe20000000027 */
[----:B------:R-:W-:Y:S01]  /*2920*/  FADD R29, R38, R54 ;  /* 0x00000036261d7221 */ /* 0x000fe20000000000 */
[----:B------:R-:W-:Y:S01]  /*2930*/  F2FP.SATFINITE.E4M3.F32.PACK_AB_MERGE_C R38, R71, R38, RZ ;  /* 0x000000264726723e */ /* 0x000fe200048070ff */
[----:B------:R-:W-:Y:S01]  /*2940*/  FADD R6, R15, R6 ;  /* 0x000000060f067221 */ /* 0x000fe20000000000 */
[----:B------:R-:W-:Y:S01]  /*2950*/  F2FP.SATFINITE.E4M3.F32.PACK_AB_MERGE_C R54, R71, R54, RZ ;  /* 0x000000364736723e */ /* 0x000fe200048070ff */
[----:B-1----:R-:W-:Y:S01]  /*2960*/  @!P5 FMUL R4, R4, R4 ;  /* 0x000000040404d220 */ /* 0x002fe20000400000 */
[----:B------:R-:W-:Y:S01]  /*2970*/  SHF.L.U32 R31, R34, 0x10, RZ ;  /* 0x00000010221f7819 */ /* 0x000fe200000006ff */
[----:B------:R-:W-:Y:S01]  /*2980*/  IMAD.U32 R38, R38, 0x10000, RZ ;  /* 0x0001000026267824 */ /* 0x000fe200078e00ff */
[----:B------:R-:W-:Y:S01]  /*2990*/  LOP3.LUT R49, R49, 0xffff, RZ, 0xc0, !PT ;  /* 0x0000ffff31317812 */ /* 0x000fe200078ec0ff */
[----:B------:R-:W-:Y:S01]  /*29a0*/  FADD R22, R42, R4 ;  /* 0x000000042a167221 */ /* 0x000fe20000000000 */
[C---:B------:R-:W-:Y:S01]  /*29b0*/  F2FP.SATFINITE.E4M3.F32.PACK_AB_MERGE_C R42, R71.reuse, R42, RZ ;  /* 0x0000002a472a723e */ /* 0x040fe200048070ff */
[----:B------:R-:W-:Y:S01]  /*29c0*/  IMAD.U32 R33, R54, 0x10000, RZ ;  /* 0x0001000036217824 */ /* 0x000fe200078e00ff */
[----:B------:R-:W-:Y:S01]  /*29d0*/  F2FP.SATFINITE.E4M3.F32.PACK_AB_MERGE_C R71, R71, R4, RZ ;  /* 0x000000044747723e */ /* 0x000fe200048070ff */
[----:B------:R-:W-:Y:S01]  /*29e0*/  FADD R29, R18, R29 ;  /* 0x0000001d121d7221 */ /* 0x000fe20000000000 */
[----:B------:R-:W-:Y:S01]  /*29f0*/  LOP3.LUT R4, R37, 0xffff, RZ, 0xc0, !PT ;  /* 0x0000ffff25047812 */ /* 0x000fe200078ec0ff */
[----:B------:R-:W-:Y:S01]  /*2a00*/  FADD R25, R25, R22 ;  /* 0x0000001619197221 */ /* 0x000fe20000000000 */
[----:B------:R-:W-:Y:S01]  /*2a10*/  LOP3.LUT R12, R12, 0xff0000, R31, 0xf8, !PT ;  /* 0x00ff00000c0c7812 */ /* 0x000fe200078ef81f */
[----:B------:R-:W-:Y:S01]  /*2a20*/  FADD R16, R16, R29 ;  /* 0x0000001d10107221 */ /* 0x000fe20000000000 */
[----:B------:R-:W-:Y:S01]  /*2a30*/  PRMT R4, R4, 0x7604, R35 ;  /* 0x0000760404047816 */ /* 0x000fe20000000023 */
[----:B------:R-:W-:Y:S01]  /*2a40*/  FADD R25, R20, R25 ;  /* 0x0000001914197221 */ /* 0x000fe20000000000 */
[----:B------:R-:W-:Y:S01]  /*2a50*/  PRMT R48, R49, 0x7604, R48 ;  /* 0x0000760431307816 */ /* 0x000fe20000000030 */
[----:B------:R-:W-:Y:S01]  /*2a60*/  FADD R17, R17, R28 ;  /* 0x0000001c11117221 */ /* 0x000fe20000000000 */
[----:B------:R-:W-:Y:S01]  /*2a70*/  LOP3.LUT R4, R4, 0xff0000, R11, 0xf8, !PT ;  /* 0x00ff000004047812 */ /* 0x000fe200078ef80b */
[----:B------:R-:W-:Y:S01]  /*2a80*/  IMAD.U32 R11, R46, 0x10000, RZ ;  /* 0x000100002e0b7824 */ /* 0x000fe200078e00ff */
[----:B------:R-:W-:Y:S01]  /*2a90*/  SHF.L.U32 R31, R50, 0x10, RZ ;  /* 0x00000010321f7819 */ /* 0x000fe200000006ff */
[----:B------:R-:W-:Y:S01]  /*2aa0*/  FADD R6, R6, R17 ;  /* 0x0000001106067221 */ /* 0x000fe20000000000 */
[----:B------:R-:W-:-:S02]  /*2ab0*/  LOP3.LUT R40, R40, 0xffff, RZ, 0xc0, !PT ;  /* 0x0000ffff28287812 */ /* 0x000fc400078ec0ff */
[----:B------:R-:W-:Y:S02]  /*2ac0*/  LOP3.LUT R57, R57, 0xff, RZ, 0xc0, !PT ;  /* 0x000000ff39397812 */ /* 0x000fe400078ec0ff */
[----:B------:R-:W-:Y:S02]  /*2ad0*/  LOP3.LUT R44, R41, 0xffff, RZ, 0xc0, !PT ;  /* 0x0000ffff292c7812 */ /* 0x000fe400078ec0ff */
[----:B------:R-:W-:Y:S02]  /*2ae0*/  LOP3.LUT R32, R32, 0xffff, RZ, 0xc0, !PT ;  /* 0x0000ffff20207812 */ /* 0x000fe400078ec0ff */
[----:B------:R-:W-:Y:S02]  /*2af0*/  LOP3.LUT R42, R42, 0xffff, RZ, 0xc0, !PT ;  /* 0x0000ffff2a2a7812 */ /* 0x000fe400078ec0ff */
[----:B------:R-:W-:Y:S02]  /*2b00*/  LOP3.LUT R48, R48, 0xff0000, R31, 0xf8, !PT ;  /* 0x00ff000030307812 */ /* 0x000fe400078ef81f */
[----:B------:R-:W-:-:S02]  /*2b10*/  PRMT R55, R56, 0x7604, R55 ;  /* 0x0000760438377816 */ /* 0x000fc40000000037 */
[----:B------:R-:W-:Y:S02]  /*2b20*/  LOP3.LUT R5, R14, 0xff0000, R5, 0xf8, !PT ;  /* 0x00ff00000e057812 */ /* 0x000fe400078ef805 */
[----:B------:R-:W-:Y:S01]  /*2b30*/  LOP3.LUT R58, R58, 0xff0000, R11, 0xf8, !PT ;  /* 0x00ff00003a3a7812 */ /* 0x000fe200078ef80b */
[----:B------:R-:W-:Y:S01]  /*2b40*/  IMAD.SHL.U32 R11, R36, 0x1000000, RZ ;  /* 0x01000000240b7824 */ /* 0x000fe200078e00ff */
[----:B------:R-:W-:Y:S02]  /*2b50*/  SHF.L.U32 R31, R40, 0x18, RZ ;  /* 0x00000018281f7819 */ /* 0x000fe400000006ff */
[----:B------:R-:W-:Y:S02]  /*2b60*/  LOP3.LUT R47, R47, 0xffff, RZ, 0xc0, !PT ;  /* 0x0000ffff2f2f7812 */ /* 0x000fe400078ec0ff */
[----:B------:R-:W-:Y:S02]  /*2b70*/  LOP3.LUT R71, R71, 0xffff, RZ, 0xc0, !PT ;  /* 0x0000ffff47477812 */ /* 0x000fe400078ec0ff */
[----:B------:R-:W-:Y:S01]  /*2b80*/  SHF.L.U32 R14, R0, 0x2, RZ ;  /* 0x00000002000e7819 */ /* 0x000fe200000006ff */
[----:B------:R-:W-:Y:S01]  /*2b90*/  IMAD.SHL.U32 R47, R47, 0x1000000, RZ ;  /* 0x010000002f2f7824 */ /* 0x000fe200078e00ff */
[----:B------:R-:W-:Y:S01]  /*2ba0*/  PRMT R44, R44, 0x7604, R57 ;  /* 0x000076042c2c7816 */ /* 0x000fe20000000039 */
[----:B------:R-:W-:Y:S01]  /*2bb0*/  IMAD.SHL.U32 R71, R71, 0x1000000, RZ ;  /* 0x0100000047477824 */ /* 0x000fe200078e00ff */
[----:B------:R-:W-:-:S02]  /*2bc0*/  SHF.L.U32 R45, R45, 0x10, RZ ;  /* 0x000000102d2d7819 */ /* 0x000fc400000006ff */
[----:B------:R-:W-:Y:S01]  /*2bd0*/  LOP3.LUT R52, R52, 0xff0000, R33, 0xf8, !PT ;  /* 0x00ff000034347812 */ /* 0x000fe200078ef821 */
[----:B------:R-:W-:Y:S01]  /*2be0*/  IMAD.SHL.U32 R33, R42, 0x1000000, RZ ;  /* 0x010000002a217824 */ /* 0x000fe200078e00ff */
[----:B------:R-:W-:Y:S02]  /*2bf0*/  SHF.L.U32 R32, R32, 0x18, RZ ;  /* 0x0000001820207819 */ /* 0x000fe400000006ff */
[----:B------:R-:W-:Y:S02]  /*2c00*/  LOP3.LUT R43, R43, 0xffff, RZ, 0xc0, !PT ;  /* 0x0000ffff2b2b7812 */ /* 0x000fe400078ec0ff */
[----:B------:R-:W-:Y:S02]  /*2c10*/  LOP3.LUT R51, R51, 0xffff, RZ, 0xc0, !PT ;  /* 0x0000ffff33337812 */ /* 0x000fe400078ec0ff */
[----:B------:R-:W-:Y:S02]  /*2c20*/  LOP3.LUT R38, R55, 0xff0000, R38, 0xf8, !PT ;  /* 0x00ff000037267812 */ /* 0x000fe400078ef826 */
[----:B------:R-:W-:-:S02]  /*2c30*/  LOP3.LUT R12, R12, R31, RZ, 0xfc, !PT ;  /* 0x0000001f0c0c7212 */ /* 0x000fc400078efcff */
[----:B------:R-:W-:Y:S02]  /*2c40*/  LOP3.LUT R14, R14, 0xc, RZ, 0xc0, !PT ;  /* 0x0000000c0e0e7812 */ /* 0x000fe400078ec0ff */
[----:B------:R-:W-:Y:S02]  /*2c50*/  MOV R31, 0x2130 ;  /* 0x00002130001f7802 */ /* 0x000fe40000000f00 */
[----:B------:R-:W-:Y:S02]  /*2c60*/  LOP3.LUT R44, R44, 0xff0000, R45, 0xf8, !PT ;  /* 0x00ff00002c2c7812 */ /* 0x000fe400078ef82d */
[----:B------:R-:W-:Y:S02]  /*2c70*/  LOP3.LUT R5, R5, R32, RZ, 0xfc, !PT ;  /* 0x0000002005057212 */ /* 0x000fe400078efcff */
[----:B------:R-:W-:Y:S01]  /*2c80*/  LOP3.LUT R4, R4, R11, RZ, 0xfc, !PT ;  /* 0x0000000b04047212 */ /* 0x000fe200078efcff */
[----:B------:R-:W-:Y:S01]  /*2c90*/  IMAD.MOV.U32 R11, RZ, RZ, 0x3021 ;  /* 0x00003021ff0b7424 */ /* 0x000fe200078e00ff */
[----:B------:R-:W-:-:S02]  /*2ca0*/  SHF.L.U32 R43, R43, 0x18, RZ ;  /* 0x000000182b2b7819 */ /* 0x000fc400000006ff */
[----:B------:R-:W-:Y:S02]  /*2cb0*/  SHF.L.U32 R51, R51, 0x18, RZ ;  /* 0x0000001833337819 */ /* 0x000fe400000006ff */
[----:B------:R-:W-:Y:S02]  /*2cc0*/  LOP3.LUT R33, R38, R33, RZ, 0xfc, !PT ;  /* 0x0000002126217212 */ /* 0x000fe400078efcff */
[----:B------:R-:W-:Y:S02]  /*2cd0*/  SHF.R.U32.HI R0, RZ, R14, R31 ;  /* 0x0000000eff007219 */ /* 0x000fe4000001161f */
[----:B------:R-:W-:Y:S02]  /*2ce0*/  LOP3.LUT R43, R44, R43, RZ, 0xfc, !PT ;  /* 0x0000002b2c2b7212 */ /* 0x000fe400078efcff */
[----:B------:R-:W-:Y:S02]  /*2cf0*/  LOP3.LUT R58, R58, R47, RZ, 0xfc, !PT ;  /* 0x0000002f3a3a7212 */ /* 0x000fe400078efcff */
[----:B------:R-:W-:-:S02]  /*2d00*/  LOP3.LUT R48, R48, R51, RZ, 0xfc, !PT ;  /* 0x0000003330307212 */ /* 0x000fc400078efcff */
[----:B------:R-:W-:Y:S02]  /*2d10*/  LOP3.LUT R71, R52, R71, RZ, 0xfc, !PT ;  /* 0x0000004734477212 */ /* 0x000fe400078efcff */
[----:B------:R-:W-:Y:S02]  /*2d20*/  SEL R26, R4, R5, P2 ;  /* 0x00000005041a7207 */ /* 0x000fe40001000000 */
[----:B------:R-:W-:Y:S02]  /*2d30*/  SEL R5, R5, R4, P2 ;  /* 0x0000000405057207 */ /* 0x000fe40001000000 */
[----:B------:R-:W-:Y:S02]  /*2d40*/  SHF.R.U32.HI R11, RZ, R14, R11 ;  /* 0x0000000eff0b7219 */ /* 0x000fe4000001160b */
[----:B------:R-:W-:Y:S02]  /*2d50*/  SEL R4, R33, R12, P2 ;  /* 0x0000000c21047207 */ /* 0x000fe40001000000 */
[----:B------:R-:W-:-:S02]  /*2d60*/  SEL R35, R12, R33, P2 ;  /* 0x000000210c237207 */ /* 0x000fc40001000000 */
[----:B------:R-:W-:Y:S02]  /*2d70*/  LOP3.LUT R12, R0, 0xf, RZ, 0xc0, !PT ;  /* 0x0000000f000c7812 */ /* 0x000fe400078ec0ff */
[----:B------:R-:W-:Y:S02]  /*2d80*/  SEL R0, R58, R43, P2 ;  /* 0x0000002b3a007207 */ /* 0x000fe40001000000 */
[----:B------:R-:W-:Y:S01]  /*2d90*/  SEL R32, R71, R48, P2 ;  /* 0x0000003047207207 */ /* 0x000fe20001000000 */
[----:B------:R1:W-:Y:S01]  /*2da0*/  SHFL.IDX PT, R30, R5, R12, 0x1c1f ;  /* 0x001c1f0c051e7589 */ /* 0x0003e200000e0000 */
[----:B------:R-:W-:Y:S02]  /*2db0*/  SEL R43, R43, R58, P2 ;  /* 0x0000003a2b2b7207 */ /* 0x000fe40001000000 */
[----:B------:R-:W-:Y:S01]  /*2dc0*/  SEL R71, R48, R71, P2 ;  /* 0x0000004730477207 */ /* 0x000fe20001000000 */
[----:B------:R-:W-:Y:S01]  /*2dd0*/  SHFL.IDX PT, R35, R35, R12, 0x1c1f ;  /* 0x001c1f0c23237589 */ /* 0x000fe200000e0000 */
[----:B------:R-:W-:-:S03]  /*2de0*/  LOP3.LUT R11, R11, 0xf, RZ, 0xc0, !PT ;  /* 0x0000000f0b0b7812 */ /* 0x000fc600078ec0ff */
[----:B------:R-:W-:Y:S01]  /*2df0*/  SHFL.IDX PT, R43, R43, R12, 0x1c1f ;  /* 0x001c1f0c2b2b7589 */ /* 0x000fe200000e0000 */
[----:B-1----:R-:W-:-:S03]  /*2e00*/  FADD R5, R16, R25 ;  /* 0x0000001910057221 */ /* 0x002fc60000000000 */
[----:B------:R1:W2:Y:S04]  /*2e10*/  SHFL.IDX PT, R37, R0, R11, 0x1c1f ;  /* 0x001c1f0b00257589 */ /* 0x0002a800000e0000 */
[----:B------:R-:W-:Y:S04]  /*2e20*/  SHFL.IDX PT, R39, R32, R11, 0x1c1f ;  /* 0x001c1f0b20277589 */ /* 0x000fe800000e0000 */
[----:B------:R-:W3:Y:S01]  /*2e30*/  SHFL.IDX PT, R71, R71, R12, 0x1c1f ;  /* 0x001c1f0c47477589 */ /* 0x000ee200000e0000 */
[----:B-1----:R-:W-:-:S03]  /*2e40*/  IMAD.MOV.U32 R0, RZ, RZ, 0x1054 ;  /* 0x00001054ff007424 */ /* 0x002fc600078e00ff */
[----:B------:R-:W1:Y:S02]  /*2e50*/  SHFL.IDX PT, R31, R26, R11, 0x1c1f ;  /* 0x001c1f0b1a1f7589 */ /* 0x000e6400000e0000 */
[----:B------:R-:W-:Y:S02]  /*2e60*/  SEL R0, R0, 0x5410, P2 ;  /* 0x0000541000007807 */ /* 0x000fe40001000000 */
[----:B------:R4:W5:Y:S02]  /*2e70*/  SHFL.IDX PT, R33, R4, R11, 0x1c1f ;  /* 0x001c1f0b04217589 */ /* 0x00096400000e0000 */
[----:B--2---:R-:W-:Y:S02]  /*2e80*/  PRMT R36, R37, R0, R43 ;  /* 0x0000000025247216 */ /* 0x004fe4000000002b */
[----:B----4-:R-:W-:-:S04]  /*2e90*/  MOV R4, 0x3276 ;  /* 0x0000327600047802 */ /* 0x010fc80000000f00 */
[----:B------:R-:W-:Y:S02]  /*2ea0*/  SEL R4, R4, 0x7632, P2 ;  /* 0x0000763204047807 */ /* 0x000fe40001000000 */
[----:B---3--:R-:W-:Y:S02]  /*2eb0*/  PRMT R38, R39, R0, R71 ;  /* 0x0000000027267216 */ /* 0x008fe40000000047 */
[----:B------:R-:W-:Y:S02]  /*2ec0*/  PRMT R37, R37, R4, R43 ;  /* 0x0000000425257216 */ /* 0x000fe4000000002b */
[C-C-:B-1----:R-:W-:Y:S02]  /*2ed0*/  PRMT R24, R31.reuse, R0, R30.reuse ;  /* 0x000000001f187216 */ /* 0x142fe4000000001e */
[----:B------:R-:W-:Y:S02]  /*2ee0*/  PRMT R25, R31, R4, R30 ;  /* 0x000000041f197216 */ /* 0x000fe4000000001e */
[----:B-----5:R-:W-:-:S02]  /*2ef0*/  PRMT R26, R33, R0, R35 ;  /* 0x00000000211a7216 */ /* 0x020fc40000000023 */
[-C--:B------:R-:W-:Y:S02]  /*2f00*/  PRMT R27, R33, R4.reuse, R35 ;  /* 0x00000004211b7216 */ /* 0x080fe40000000023 */
[----:B------:R-:W-:Y:S01]  /*2f10*/  PRMT R39, R39, R4, R71 ;  /* 0x0000000427277216 */ /* 0x000fe20000000047 */
[----:B------:R-:W-:Y:S06]  /*2f20*/  @!P0 BRA `(.L_x_19) ;  /* 0x0000000000048947 */ /* 0x000fec0003800000 */
[----:B------:R-:W-:Y:S01]  /*2f30*/  BPT.TRAP 0x1 ;  /* 0x000000040000795c */ /* 0x000fe20000300000 */
.L_x_19:
[----:B------:R-:W1:Y:S02]  /*2f40*/  SYNCS.PHASECHK.TRANS64.TRYWAIT P1, [UR36+0x18808], R13 ;  /* 0x0188080dff0075a7 */ /* 0x000e640008020164 */
[----:B-1----:R-:W-:Y:S05]  /*2f50*/  @!P1 BRA `(.L_x_20) ;  /* 0x000000a000689947 */ /* 0x002fea0003800000 */
.L_x_114:
[----:B------:R-:W-:Y:S01]  /*2f60*/  UIADD3 UR6, UR4, 0x380, URZ ;  /* 0x0000038004067890 */ /* 0x000fe2000fffe03f */
[----:B------:R-:W-:Y:S01]  /*2f70*/  WARPGROUP.ARRIVE ;  /* 0x00000000000079c5 */ /* 0x000fe20000000000 */
[----:B------:R-:W-:Y:S01]  /*2f80*/  UMOV UR7, 0x80000020 ;  /* 0x8000002000077882 */ /* 0x000fe20000000000 */
[----:B------:R-:W-:Y:S01]  /*2f90*/  UIADD3 UR10, UR4, 0x400, URZ ;  /* 0x00000400040a7890 */ /* 0x000fe2000fffe03f */
[----:B------:R-:W-:Y:S01]  /*2fa0*/  UMOV UR11, 0x80000020 ;  /* 0x80000020000b7882 */ /* 0x000fe20000000000 */
[----:B------:R-:W-:Y:S01]  /*2fb0*/  UIADD3 UR14, UR4, 0x480, URZ ;  /* 0x00000480040e7890 */ /* 0x000fe2000fffe03f */
[----:B------:R-:W-:-:S03]  /*2fc0*/  UMOV UR15, 0x80000020 ;  /* 0x80000020000f7882 */ /* 0x000fc60000000000 */
[----:B------:R-:W-:Y:S01]  /*2fd0*/  QGMMA.64x32x32.F32.E4M3.E4M3 R152, R24, gdesc[UR4], RZ, !UPT, gsb0 ;  /* 0x0060000418987df3 */ /* 0x000fe2000c0008ff */
[----:B------:R-:W-:Y:S01]  /*2fe0*/  UIADD3 UR18, UR4, 0x500, URZ ;  /* 0x0000050004127890 */ /* 0x000fe2000fffe03f */
[----:B------:R-:W-:Y:S01]  /*2ff0*/  UMOV UR19, 0x80000020 ;  /* 0x8000002000137882 */ /* 0x000fe20000000000 */
[----:B------:R-:W-:Y:S01]  /*3000*/  UIADD3 UR6, UR4, 0x580, URZ ;  /* 0x0000058004067890 */ /* 0x000fe2000fffe03f */
[----:B------:R-:W-:Y:S01]  /*3010*/  UMOV UR7, 0x80000020 ;  /* 0x8000002000077882 */ /* 0x000fe20000000000 */
[----:B------:R-:W-:Y:S02]  /*3020*/  WARPGROUP.DEPBAR.LE gsb0, 0x0 ;  /* 0x00008000000079c5 */ /* 0x000fe40000010000 */
[----:B------:R-:W-:-:S06]  /*3030*/  WARPGROUP.ARRIVE ;  /* 0x00000000000079c5 */ /* 0x000fcc0000000000 */
[----:B------:R-:W-:Y:S01]  /*3040*/  QGMMA.64x32x32.F32.E4M3.E4M3 R136, R24, gdesc[UR8], RZ, !UPT, gsb0 ;  /* 0x0060000818887df3 */ /* 0x000fe2000c0008ff */
        /* <DEDUP_REMOVED lines=29> */
[----:B------:R-:W-:Y:S01]  /*3220*/  QGMMA.64x32x32.F32.E4M3.E4M3 R152, R36, gdesc[UR4], R152, gsb0 ;  /* 0x0060000424987df3 */ /* 0x000fe20008000898 */
        /* <DEDUP_REMOVED lines=14> */
[----:B------:R-:W-:Y:S03]  /*3310*/  QGMMA.64x32x32.F32.E4M3.E4M3 R104, R36, gdesc[UR16], R104, gsb0 ;  /* 0x0060001024687df3 */ /* 0x000fe60008000868 */
        /* <DEDUP_REMOVED lines=10> */
[----:B------:R-:W-:Y:S05]  /*33c0*/  @!P0 BRA `(.L_x_21) ;  /* 0x0000000000048947 */ /* 0x000fea0003800000 */
[----:B------:R-:W-:Y:S01]  /*33d0*/  BPT.TRAP 0x1 ;  /* 0x000000040000795c */ /* 0x000fe20000300000 */
.L_x_21:
[----:B------:R-:W-:Y:S01]  /*33e0*/  UISETP.GT.U32.AND UP0, UPT, UR5, 0x1, UPT ;  /* 0x000000010500788c */ /* 0x000fe2000bf04070 */
[----:B-1----:R-:W-:Y:S01]  /*33f0*/  IMAD.MOV.U32 R16, RZ, RZ, RZ ;  /* 0x000000ffff107224 */ /* 0x002fe200078e00ff */
[----:B------:R-:W-:-:S04]  /*3400*/  UIADD3 UR6, UR36, 0x18828, URZ ;  /* 0x0001882824067890 */ /* 0x000fc8000fffe03f */
[----:B------:R-:W-:Y:S01]  /*3410*/  PLOP3.LUT P1, PT, PT, PT, UP0, 0x80, 0x0 ;  /* 0x000000000000781c */ /* 0x000fe20003f2f008 */
[----:B------:R-:W-:-:S09]  /*3420*/  UPRMT UR6, URZ, 0x654, UR6 ;  /* 0x000006543f067896 */ /* 0x000fd20008000006 */
[----:B------:R-:W-:Y:S03]  /*3430*/  SYNCS.ARRIVE.TRANS64.RED.A1T0 RZ, [UR6], RZ ;  /* 0x000000ffffff79a7 */ /* 0x000fe60008100406 */
[----:B------:R-:W-:Y:S05]  /*3440*/  @P1 BRA `(.L_x_22) ;  /* 0x0000000000041947 */ /* 0x000fea0003800000 */
[----:B------:R-:W-:Y:S01]  /*3450*/  BPT.TRAP 0x1 ;  /* 0x000000040000795c */ /* 0x000fe20000300000 */
.L_x_22:
[C---:B------:R-:W-:Y:S01]  /*3460*/  ISETP.GE.AND P3, PT, R10.reuse, 0x4, PT ;  /* 0x000000040a00780c */ /* 0x040fe20003f66270 */
[----:B------:R-:W-:Y:S01]  /*3470*/  UMOV UR5, 0x1 ;  /* 0x0000000100057882 */ /* 0x000fe20000000000 */
[----:B------:R-:W-:Y:S01]  /*3480*/  UMOV UR6, 0x2 ;  /* 0x0000000200067882 */ /* 0x000fe20000000000 */
[----:B------:R-:W-:Y:S01]  /*3490*/  IADD3 R7, R7, 0x40, RZ ;  /* 0x0000004007077810 */ /* 0x000fe20007ffe0ff */
[----:B------:R-:W-:-:S09]  /*34a0*/  VIADD R13, R10, 0xfffffffe ;  /* 0xfffffffe0a0d7836 */ /* 0x000fd20000000000 */
[----:B------:R-:W-:Y:S05]  /*34b0*/  @!P3 BRA `(.L_x_23) ;  /* 0x000000280040b947 */ /* 0x000fea0003800000 */
[----:B------:R-:W-:Y:S01]  /*34c0*/  IADD3 R18, R10, -0x3, RZ ;  /* 0xfffffffd0a127810 */ /* 0x000fe20007ffe0ff */
[----:B------:R-:W-:Y:S01]  /*34d0*/  IMAD.MOV.U32 R17, RZ, RZ, R8 ;  /* 0x000000ffff117224 */ /* 0x000fe200078e0008 */
[----:B------:R-:W-:Y:S01]  /*34e0*/  MOV R15, R9 ;  /* 0x00000009000f7202 */ /* 0x000fe20000000f00 */
[----:B------:R-:W-:Y:S01]  /*34f0*/  IMAD.MOV.U32 R16, RZ, RZ, RZ ;  /* 0x000000ffff107224 */ /* 0x000fe200078e00ff */
[----:B------:R-:W-:Y:S01]  /*3500*/  UMOV UR6, 0x2 ;  /* 0x0000000200067882 */ /* 0x000fe20000000000 */
[----:B------:R-:W-:Y:S01]  /*3510*/  UMOV UR5, 0x1 ;  /* 0x0000000100057882 */ /* 0x000fe20000000000 */
[----:B------:R-:W-:-:S05]  /*3520*/  ULDC UR7, c[0x0][0x604] ;  /* 0x0001810000077ab9 */ /* 0x000fca0000000800 */
.L_x_34:
[----:B------:R-:W-:Y:S02]  /*3530*/  PLOP3.LUT P4, PT, PT, PT, UP1, 0x80, 0x0 ;  /* 0x000000000000781c */ /* 0x000fe40003f8f018 */
[----:B------:R-:W-:-:S11]  /*3540*/  MOV R13, R18 ;  /* 0x00000012000d7202 */ /* 0x000fd60000000f00 */
[----:B------:R-:W-:Y:S05]  /*3550*/  @!P4 BRA `(.L_x_24) ;  /* 0x000000000004c947 */ /* 0x000fea0003800000 */
[----:B------:R-:W-:Y:S01]  /*3560*/  BPT.TRAP 0x1 ;  /* 0x000000040000795c */ /* 0x000fe20000300000 */
.L_x_24:
[----:B------:R-:W-:Y:S01]  /*3570*/  ULEA UR10, UR6, UR36, 0x3 ;  /* 0x00000024060a7291 */ /* 0x000fe2000f8e183f */
[----:B------:R-:W-:-:S08]  /*3580*/  SHF.L.U32 R8, R16, 0x1f, RZ ;  /* 0x0000001f10087819 */ /* 0x000fd000000006ff */
[----:B------:R-:W1:Y:S02]  /*3590*/  SYNCS.PHASECHK.TRANS64.TRYWAIT P3, [UR10+0x18800], R8 ;  /* 0x01880008ff0075a7 */ /* 0x000e64000806014a */
[----:B-1----:R-:W-:Y:S05]  /*35a0*/  @!P3 BRA `(.L_x_25) ;  /* 0x0000009800ecb947 */ /* 0x002fea0003800000 */
.L_x_115:
[----:B------:R-:W-:Y:S01]  /*35b0*/  UIMAD UR10, UR6, 0x380, UR4 ;  /* 0x00000380060a78a4 */ /* 0x000fe2000f8e0204 */
[----:B------:R-:W-:Y:S01]  /*35c0*/  WARPGROUP.ARRIVE ;  /* 0x00000000000079c5 */ /* 0x000fe20000000000 */
[----:B------:R-:W-:Y:S01]  /*35d0*/  UMOV UR11, 0xc0000010 ;  /* 0xc0000010000b7882 */ /* 0x000fe20000000000 */
[----:B------:R-:W-:Y:S01]  /*35e0*/  UMOV UR15, 0xc0000010 ;  /* 0xc0000010000f7882 */ /* 0x000fe20000000000 */
[----:B------:R-:W-:Y:S02]  /*35f0*/  UIADD3 UR14, UR10, 0x80, URZ ;  /* 0x000000800a0e7890 */ /* 0x000fe4000fffe03f */
[----:B------:R-:W-:Y:S01]  /*3600*/  UIADD3 UR18, UR10, 0x100, URZ ;  /* 0x000001000a127890 */ /* 0x000fe2000fffe03f */
[----:B------:R-:W-:Y:S02]  /*3610*/  UMOV UR19, 0xc0000010 ;  /* 0xc000001000137882 */ /* 0x000fe40000000000 */
[----:B------:R-:W-:Y:S01]  /*3620*/  QGMMA.64x64x32.F32.E4M3.E4M3 R24, gdesc[UR8], RZ, !UPT, gsb0 ;  /* 0x00e00000081879f3 */ /* 0x000fe2000c0008ff */
[----:B------:R-:W-:Y:S01]  /*3630*/  UIADD3 UR22, UR10, 0x180, URZ ;  /* 0x000001800a167890 */ /* 0x000fe2000fffe03f */
[----:B------:R-:W-:Y:S01]  /*3640*/  UMOV UR23, 0xc0000010 ;  /* 0xc000001000177882 */ /* 0x000fe20000000000 */
[----:B------:R-:W-:Y:S01]  /*3650*/  UIADD3 UR26, UR10, 0x200, URZ ;  /* 0x000002000a1a7890 */ /* 0x000fe2000fffe03f */
[----:B------:R-:W-:Y:S01]  /*3660*/  UMOV UR27, 0xc0000010 ;  /* 0xc0000010001b7882 */ /* 0x000fe20000000000 */
[----:B------:R-:W-:Y:S01]  /*3670*/  UIADD3 UR30, UR10, 0x280, URZ ;  /* 0x000002800a1e7890 */ /* 0x000fe2000fffe03f */
[----:B------:R-:W-:Y:S01]  /*3680*/  UMOV UR31, 0xc0000010 ;  /* 0xc0000010001f7882 */ /* 0x000fe20000000000 */
[----:B------:R-:W-:Y:S01]  /*3690*/  UIADD3 UR34, UR10, 0x300, URZ ;  /* 0x000003000a227890 */ /* 0x000fe2000fffe03f */
[----:B------:R-:W-:Y:S01]  /*36a0*/  UMOV UR35, 0xc0000010 ;  /* 0xc000001000237882 */ /* 0x000fe20000000000 */
[----:B------:R-:W-:-:S04]  /*36b0*/  UIADD3 UR6, UR6, 0x1, URZ ;  /* 0x0000000106067890 */ /* 0x000fc8000fffe03f */
[----:B------:R-:W-:-:S04]  /*36c0*/  UISETP.NE.AND UP0, UPT, UR6, 0x5, UPT ;  /* 0x000000050600788c */ /* 0x000fc8000bf05270 */
[----:B------:R-:W-:Y:S02]  /*36d0*/  USEL UR10, URZ, 0x1, UP0 ;  /* 0x000000013f0a7887 */ /* 0x000fe40008000000 */
[----:B------:R-:W-:-:S04]  /*36e0*/  USEL UR6, UR6, URZ, UP0 ;  /* 0x0000003f06067287 */ /* 0x000fc80008000000 */
[----:B------:R-:W-:Y:S01]  /*36f0*/  LOP3.LUT R10, R16, UR10, RZ, 0x3c, !PT ;  /* 0x0000000a100a7c12 */ /* 0x000fe2000f8e3cff */
        /* <DEDUP_REMOVED lines=19> */
[----:B------:R-:W-:Y:S05]  /*3830*/  @!P4 BRA `(.L_x_26) ;  /* 0x000000000004c947 */ /* 0x000fea0003800000 */
[----:B------:R-:W-:Y:S01]  /*3840*/  BPT.TRAP 0x1 ;  /* 0x000000040000795c */ /* 0x000fe20000300000 */
.L_x_26:
[----:B-1----:R-:W-:Y:S01]  /*3850*/  FMNMX R8, R24, R17, !PT ;  /* 0x0000001118087209 */ /* 0x002fe20007800000 */
[----:B------:R-:W-:Y:S01]  /*3860*/  ULEA UR10, UR6, UR36, 0x3 ;  /* 0x00000024060a7291 */ /* 0x000fe2000f8e183f */
[----:B------:R-:W-:Y:S02]  /*3870*/  FMNMX R12, R26, R15, !PT ;  /* 0x0000000f1a0c7209 */ /* 0x000fe40007800000 */
[----:B------:R-:W-:Y:S02]  /*3880*/  FMNMX R9, R25, R8, !PT ;  /* 0x0000000819097209 */ /* 0x000fe40007800000 */
[----:B------:R-:W-:Y:S02]  /*3890*/  FMNMX R19, R27, R12, !PT ;  /* 0x0000000c1b137209 */ /* 0x000fe40007800000 */
[----:B------:R-:W-:Y:S02]  /*38a0*/  FMNMX R8, R28, R9, !PT ;  /* 0x000000091c087209 */ /* 0x000fe40007800000 */
[----:B------:R-:W-:-:S02]  /*38b0*/  FMNMX R18, R30, R19, !PT ;  /* 0x000000131e127209 */ /* 0x000fc40007800000 */
[----:B------:R-:W-:-:S04]  /*38c0*/  FMNMX R9, R29, R8, !PT ;  /* 0x000000081d097209 */ /* 0x000fc80007800000 */
        /* <DEDUP_REMOVED lines=11> */
[----:B------:R-:W-:-:S05]  /*3980*/  FMNMX R9, R53, R8, !PT ;  /* 0x0000000835097209 */ /* 0x000fca0007800000 */
[----:B------:R-:W1:Y:S02]  /*3990*/  SHFL.BFLY PT, R8, R9, 0x1, 0x1f ;  /* 0x0c201f0009087f89 */ /* 0x000e6400000e0000 */
[----:B-1----:R-:W-:Y:S02]  /*39a0*/  FMNMX R11, R9, R8, !PT ;  /* 0x00000008090b7209 */ /* 0x002fe40007800000 */
[----:B------:R-:W-:-:S03]  /*39b0*/  FMNMX R9, R31, R18, !PT ;  /* 0x000000121f097209 */ /* 0x000fc60007800000 */
[----:B------:R-:W1:Y:S01]  /*39c0*/  SHFL.BFLY PT, R8, R11, 0x2, 0x1f ;  /* 0x0c401f000b087f89 */ /* 0x000e6200000e0000 */
[----:B------:R-:W-:-:S04]  /*39d0*/  FMNMX R20, R34, R9, !PT ;  /* 0x0000000922147209 */ /* 0x000fc80007800000 */
[----:B------:R-:W-:-:S04]  /*39e0*/  FMNMX R9, R35, R20, !PT ;  /* 0x0000001423097209 */ /* 0x000fc80007800000 */
[----:B------:R-:W-:-:S04]  /*39f0*/  FMNMX R20, R38, R9, !PT ;  /* 0x0000000926147209 */ /* 0x000fc80007800000 */
[----:B------:R-:W-:-:S04]  /*3a00*/  FMNMX R9, R39, R20, !PT ;  /* 0x0000001427097209 */ /* 0x000fc80007800000 */
[----:B------:R-:W-:-:S04]  /*3a10*/  FMNMX R22, R42, R9, !PT ;  /* 0x000000092a167209 */ /* 0x000fc80007800000 */
[----:B------:R-:W-:Y:S02]  /*3a20*/  FMNMX R9, R43, R22, !PT ;  /* 0x000000162b097209 */ /* 0x000fe40007800000 */
[----:B-1----:R-:W-:Y:S02]  /*3a30*/  FMNMX R8, R11, R8, !PT ;  /* 0x000000080b087209 */ /* 0x002fe40007800000 */
[----:B------:R-:W-:Y:S02]  /*3a40*/  FMNMX R22, R46, R9, !PT ;  /* 0x000000092e167209 */ /* 0x000fe40007800000 */
[C---:B------:R-:W-:Y:S02]  /*3a50*/  FSETP.NEU.AND P3, PT, R8.reuse, -INF , PT ;  /* 0xff8000000800780b */ /* 0x040fe40003f6d000 */
[----:B------:R-:W-:Y:S02]  /*3a60*/  FMNMX R9, R47, R22, !PT ;  /* 0x000000162f097209 */ /* 0x000fe40007800000 */
[----:B------:R-:W-:-:S05]  /*3a70*/  FSEL R16, R8, RZ, P3 ;  /* 0x000000ff08107208 */ /* 0x000fca0001800000 */
[C---:B------:R-:W-:Y:S01]  /*3a80*/  FMUL R168, R16.reuse, UR7 ;  /* 0x0000000710a87c20 */ /* 0x040fe20008400000 */
[----:B------:R-:W-:-:S03]  /*3a90*/  FADD R16, -R16, R17 ;  /* 0x0000001110107221 */ /* 0x000fc60000000100 */
[--C-:B------:R-:W-:Y:S01]  /*3aa0*/  FFMA R18, R28, UR7, -R168.reuse ;  /* 0x000000071c127c23 */ /* 0x100fe200080008a8 */
[----:B------:R-:W-:-:S01]  /*3ab0*/  FFMA R24, R24, UR7, -R168 ;  /* 0x0000000718187c23 */ /* 0x000fc200080008a8 */
[--C-:B------:R-:W-:Y:S01]  /*3ac0*/  FFMA R12, R25, UR7, -R168.reuse ;  /* 0x00000007190c7c23 */ /* 0x100fe200080008a8 */
[----:B------:R-:W-:-:S01]  /*3ad0*/  FFMA R19, R29, UR7, -R168 ;  /* 0x000000071d137c23 */ /* 0x000fc200080008a8 */
[--C-:B------:R-:W-:Y:S01]  /*3ae0*/  FFMA R22, R36, UR7, -R168.reuse ;  /* 0x0000000724167c23 */ /* 0x100fe200080008a8 */
[----:B------:R-:W-:Y:S01]  /*3af0*/  FSETP.GEU.AND P3, PT, R18, -126, PT ;  /* 0xc2fc00001200780b */ /* 0x000fe20003f6e000 */
[--C-:B------:R-:W-:Y:S01]  /*3b00*/  FFMA R20, R32, UR7, -R168.reuse ;  /* 0x0000000720147c23 */ /* 0x100fe200080008a8 */
[----:B------:R-:W-:Y:S01]  /*3b10*/  FSETP.GEU.AND P5, PT, R24, -126, PT ;  /* 0xc2fc00001800780b */ /* 0x000fe20003fae000 */
[--C-:B------:R-:W-:Y:S01]  /*3b20*/  FFMA R21, R33, UR7, -R168.reuse ;  /* 0x0000000721157c23 */ /* 0x100fe200080008a8 */
[----:B------:R-:W-:Y:S01]  /*3b30*/  FSETP.GEU.AND P6, PT, R12, -126, PT ;  /* 0xc2fc00000c00780b */ /* 0x000fe20003fce000 */
[--C-:B------:R-:W-:Y:S01]  /*3b40*/  FFMA R23, R37, UR7, -R168.reuse ;  /* 0x0000000725177c23 */ /* 0x100fe200080008a8 */
[----:B------:R-:W-:Y:S01]  /*3b50*/  FSETP.GEU.AND P4, PT, R19, -126, PT ;  /* 0xc2fc00001300780b */ /* 0x000fe20003f8e000 */
[--C-:B------:R-:W-:Y:S01]  /*3b60*/  FFMA R29, R44, UR7, -R168.reuse ;  /* 0x000000072c1d7c23 */ /* 0x100fe200080008a8 */
[----:B------:R-:W-:-:S01]  /*3b70*/  FFMA R25, R41, UR7, -R168 ;  /* 0x0000000729197c23 */ /* 0x000fc200080008a8 */
[--C-:B------:R-:W-:Y:S01]  /*3b80*/  FFMA R28, R45, UR7, -R168.reuse ;  /* 0x000000072d1c7c23 */ /* 0x100fe200080008a8 */
[----:B------:R-:W-:-:S01]  /*3b90*/  FFMA R52, R52, UR7, -R168 ;  /* 0x0000000734347c23 */ /* 0x000fc200080008a8 */
[--C-:B------:R-:W-:Y:S01]  /*3ba0*/  FFMA R48, R48, UR7, -R168.reuse ;  /* 0x0000000730307c23 */ /* 0x100fe200080008a8 */
[----:B------:R-:W-:-:S01]  /*3bb0*/  FFMA R53, R53, UR7, -R168 ;  /* 0x0000000735357c23 */ /* 0x000fc200080008a8 */
[----:B------:R-:W-:Y:S01]  /*3bc0*/  @!P3 FMUL R18, R18, 0.5 ;  /* 0x3f0000001212b820 */ /* 0x000fe20000400000 */
[----:B------:R-:W-:Y:S01]  /*3bd0*/  FMUL R16, R16, UR7 ;  /* 0x0000000710107c20 */ /* 0x000fe20008400000 */
[----:B------:R-:W-:-:S02]  /*3be0*/  @!P5 FMUL R24, R24, 0.5 ;  /* 0x3f0000001818d820 */ /* 0x000fc40000400000 */
[----:B------:R-:W-:Y:S02]  /*3bf0*/  @!P6 FMUL R12, R12, 0.5 ;  /* 0x3f0000000c0ce820 */ /* 0x000fe40000400000 */
[----:B------:R-:W1:Y:S01]  /*3c00*/  MUFU.EX2 R18, R18 ;  /* 0x0000001200127308 */ /* 0x000e620000000800 */
[----:B------:R-:W-:-:S07]  /*3c10*/  @!P4 FMUL R19, R19, 0.5 ;  /* 0x3f0000001313c820 */ /* 0x000fce0000400000 */
[----:B------:R2:W3:Y:S08]  /*3c20*/  MUFU.EX2 R11, R24 ;  /* 0x00000018000b7308 */ /* 0x0004f00000000800 */
[----:B------:R-:W4:Y:S01]  /*3c30*/  MUFU.EX2 R12, R12 ;  /* 0x0000000c000c7308 */ /* 0x000f220000000800 */
[----:B-1----:R-:W-:Y:S01]  /*3c40*/  @!P3 FMUL R18, R18, R18 ;  /* 0x000000121212b220 */ /* 0x002fe20000400000 */
[----:B------:R-:W-:-:S02]  /*3c50*/  FSETP.GEU.AND P3, PT, R22, -126, PT ;  /* 0xc2fc00001600780b */ /* 0x000fc40003f6e000 */
[----:B--2---:R-:W-:-:S04]  /*3c60*/  FMNMX R24, R50, R9, !PT ;  /* 0x0000000932187209 */ /* 0x004fc80007800000 */
[----:B------:R-:W1:Y:S01]  /*3c70*/  MUFU.EX2 R19, R19 ;  /* 0x0000001300137308 */ /* 0x000e620000000800 */
[----:B---3--:R-:W-:Y:S01]  /*3c80*/  @!P5 FMUL R11, R11, R11 ;  /* 0x0000000b0b0bd220 */ /* 0x008fe20000400000 */
[----:B------:R-:W-:Y:S02]  /*3c90*/  FSETP.GEU.AND P5, PT, R20, -126, PT ;  /* 0xc2fc00001400780b */ /* 0x000fe40003fae000 */
[----:B------:R-:W-:-:S03]  /*3ca0*/  FMNMX R9, R51, R24, !PT ;  /* 0x0000001833097209 */ /* 0x000fc60007800000 */
[----:B------:R-:W-:Y:S01]  /*3cb0*/  @!P3 FMUL R22, R22, 0.5 ;  /* 0x3f0000001616b820 */ /* 0x000fe20000400000 */
[----:B------:R-:W-:Y:S01]  /*3cc0*/  FMNMX R24, R54, R9, !PT ;  /* 0x0000000936187209 */ /* 0x000fe20007800000 */
[----:B----4-:R-:W-:Y:S01]  /*3cd0*/  @!P6 FMUL R12, R12, R12 ;  /* 0x0000000c0c0ce220 */ /* 0x010fe20000400000 */
[----:B------:R-:W-:Y:S02]  /*3ce0*/  FSETP.GEU.AND P6, PT, R21, -126, PT ;  /* 0xc2fc00001500780b */ /* 0x000fe40003fce000 */
[----:B------:R-:W-:Y:S01]  /*3cf0*/  FMNMX R9, R55, R24, !PT ;  /* 0x0000001837097209 */ /* 0x000fe20007800000 */
[----:B------:R-:W2:Y:S01]  /*3d00*/  MUFU.EX2 R22, R22 ;  /* 0x0000001600167308 */ /* 0x000ea20000000800 */
[----:B------:R-:W-:-:S01]  /*3d10*/  FFMA R24, R40, UR7, -R168 ;  /* 0x0000000728187c23 */ /* 0x000fc200080008a8 */
[----:B------:R-:W-:Y:S01]  /*3d20*/  @!P5 FMUL R20, R20, 0.5 ;  /* 0x3f0000001414d820 */ /* 0x000fe20000400000 */
[----:B-1----:R-:W-:Y:S01]  /*3d30*/  @!P4 FMUL R19, R19, R19 ;  /* 0x000000131313c220 */ /* 0x002fe20000400000 */
[----:B------:R-:W-:Y:S01]  /*3d40*/  FSETP.GEU.AND P4, PT, R23, -126, PT ;  /* 0xc2fc00001700780b */ /* 0x000fe20003f8e000 */
[----:B------:R-:W1:Y:S03]  /*3d50*/  SHFL.BFLY PT, R32, R9, 0x1, 0x1f ;  /* 0x0c201f0009207f89 */ /* 0x000e6600000e0000 */
[----:B------:R-:W3:Y:S02]  /*3d60*/  MUFU.EX2 R20, R20 ;  /* 0x0000001400147308 */ /* 0x000ee40000000800 */
[----:B------:R-:W-:-:S06]  /*3d70*/  @!P6 FMUL R21, R21, 0.5 ;  /* 0x3f0000001515e820 */ /* 0x000fcc0000400000 */
[----:B------:R-:W4:Y:S01]  /*3d80*/  MUFU.EX2 R21, R21 ;  /* 0x0000001500157308 */ /* 0x000f220000000800 */
[----:B--2---:R-:W-:Y:S01]  /*3d90*/  @!P3 FMUL R22, R22, R22 ;  /* 0x000000161616b220 */ /* 0x004fe20000400000 */
[----:B------:R-:W-:Y:S01]  /*3da0*/  @!P4 FMUL R23, R23, 0.5 ;  /* 0x3f0000001717c820 */ /* 0x000fe20000400000 */
[----:B------:R-:W-:-:S05]  /*3db0*/  FSETP.GEU.AND P3, PT, R29, -126, PT ;  /* 0xc2fc00001d00780b */ /* 0x000fca0003f6e000 */
[----:B------:R-:W2:Y:S01]  /*3dc0*/  MUFU.EX2 R23, R23 ;  /* 0x0000001700177308 */ /* 0x000ea20000000800 */
[----:B---3--:R-:W-:Y:S01]  /*3dd0*/  @!P5 FMUL R20, R20, R20 ;  /* 0x000000141414d220 */ /* 0x008fe20000400000 */
[----:B------:R-:W-:Y:S02]  /*3de0*/  FSETP.GEU.AND P5, PT, R24, -126, PT ;  /* 0xc2fc00001800780b */ /* 0x000fe40003fae000 */
[----:B-1----:R-:W-:Y:S01]  /*3df0*/  FMNMX R9, R9, R32, !PT ;  /* 0x0000002009097209 */ /* 0x002fe20007800000 */
[----:B------:R-:W-:-:S03]  /*3e00*/  FFMA R32, R49, UR7, -R168 ;  /* 0x0000000731207c23 */ /* 0x000fc600080008a8 */
[----:B------:R-:W-:Y:S01]  /*3e10*/  @!P3 FMUL R29, R29, 0.5 ;  /* 0x3f0000001d1db820 */ /* 0x000fe20000400000 */
[----:B----4-:R-:W-:Y:S01]  /*3e20*/  @!P6 FMUL R21, R21, R21 ;  /* 0x000000151515e220 */ /* 0x010fe20000400000 */
[----:B------:R-:W-:Y:S01]  /*3e30*/  FSETP.GEU.AND P6, PT, R25, -126, PT ;  /* 0xc2fc00001900780b */ /* 0x000fe20003fce000 */
[----:B------:R-:W1:Y:S03]  /*3e40*/  SHFL.BFLY PT, R36, R9, 0x2, 0x1f ;  /* 0x0c401f0009247f89 */ /* 0x000e6600000e0000 */
[----:B------:R-:W3:Y:S01]  /*3e50*/  MUFU.EX2 R29, R29 ;  /* 0x0000001d001d7308 */ /* 0x000ee20000000800 */
[----:B------:R-:W-:Y:S01]  /*3e60*/  @!P5 FMUL R24, R24, 0.5 ;  /* 0x3f0000001818d820 */ /* 0x000fe20000400000 */
[----:B--2---:R-:W-:Y:S01]  /*3e70*/  @!P4 FMUL R23, R23, R23 ;  /* 0x000000171717c220 */ /* 0x004fe20000400000 */
[----:B------:R-:W-:-:S05]  /*3e80*/  FSETP.GEU.AND P4, PT, R28, -126, PT ;  /* 0xc2fc00001c00780b */ /* 0x000fca0003f8e000 */
[----:B------:R-:W2:Y:S01]  /*3e90*/  MUFU.EX2 R24, R24 ;  /* 0x0000001800187308 */ /* 0x000ea20000000800 */
[----:B------:R-:W-:-:S07]  /*3ea0*/  @!P6 FMUL R25, R25, 0.5 ;  /* 0x3f0000001919e820 */ /* 0x000fce0000400000 */
[----:B------:R-:W4:Y:S01]  /*3eb0*/  MUFU.EX2 R25, R25 ;  /* 0x0000001900197308 */ /* 0x000f220000000800 */
[----:B------:R-:W-:Y:S01]  /*3ec0*/  @!P4 FMUL R28, R28, 0.5 ;  /* 0x3f0000001c1cc820 */ /* 0x000fe20000400000 */
[----:B---3--:R-:W-:Y:S01]  /*3ed0*/  @!P3 FMUL R29, R29, R29 ;  /* 0x0000001d1d1db220 */ /* 0x008fe20000400000 */
[----:B------:R-:W-:Y:S02]  /*3ee0*/  FSETP.GEU.AND P3, PT, R52, -126, PT ;  /* 0xc2fc00003400780b */ /* 0x000fe40003f6e000 */
[----:B-1----:R-:W-:-:S03]  /*3ef0*/  FMNMX R9, R9, R36, !PT ;  /* 0x0000002409097209 */ /* 0x002fc60007800000 */
[----:B------:R-:W1:Y:S01]  /*3f00*/  MUFU.EX2 R28, R28 ;  /* 0x0000001c001c7308 */ /* 0x000e620000000800 */
[----:B--2---:R-:W-:Y:S01]  /*3f10*/  @!P5 FMUL R24, R24, R24 ;  /* 0x000000181818d220 */ /* 0x004fe20000400000 */
[----:B------:R-:W-:-:S06]  /*3f20*/  FSETP.GEU.AND P5, PT, R48, -126, PT ;  /* 0xc2fc00003000780b */ /* 0x000fcc0003fae000 */
[----:B------:R-:W-:Y:S01]  /*3f30*/  @!P3 FMUL R52, R52, 0.5 ;  /* 0x3f0000003434b820 */ /* 0x000fe20000400000 */
[----:B----4-:R-:W-:Y:S01]  /*3f40*/  @!P6 FMUL R25, R25, R25 ;  /* 0x000000191919e220 */ /* 0x010fe20000400000 */
[----:B------:R-:W-:Y:S02]  /*3f50*/  FSETP.GEU.AND P6, PT, R32, -126, PT ;  /* 0xc2fc00002000780b */ /* 0x000fe40003fce000 */
[----:B------:R-:W2:Y:S03]  /*3f60*/  MUFU.EX2 R37, R52 ;  /* 0x0000003400257308 */ /* 0x000ea60000000800 */
[----:B------:R-:W-:Y:S01]  /*3f70*/  @!P5 FMUL R48, R48, 0.5 ;  /* 0x3f0000003030d820 */ /* 0x000fe20000400000 */
[----:B-1----:R-:W-:Y:S01]  /*3f80*/  @!P4 FMUL R28, R28, R28 ;  /* 0x0000001c1c1cc220 */ /* 0x002fe20000400000 */
[----:B------:R-:W-:-:S03]  /*3f90*/  FSETP.NEU.AND P4, PT, R9, -INF , PT ;  /* 0xff8000000900780b */ /* 0x000fc60003f8d000 */
[----:B------:R1:W3:Y:S01]  /*3fa0*/  MUFU.EX2 R33, R48 ;  /* 0x0000003000217308 */ /* 0x0002e20000000800 */
[----:B------:R-:W-:Y:S02]  /*3fb0*/  FSEL R168, R9, RZ, P4 ;  /* 0x000000ff09a87208 */ /* 0x000fe40002000000 */
[----:B------:R-:W-:Y:S01]  /*3fc0*/  @!P6 FMUL R32, R32, 0.5 ;  /* 0x3f0000002020e820 */ /* 0x000fe20000400000 */
[----:B------:R-:W-:Y:S02]  /*3fd0*/  FSETP.GEU.AND P4, PT, R53, -126, PT ;  /* 0xc2fc00003500780b */ /* 0x000fe40003f8e000 */
[C---:B------:R-:W-:Y:S01]  /*3fe0*/  FMUL R45, R168.reuse, UR7 ;  /* 0x00000007a82d7c20 */ /* 0x040fe20008400000 */
[----:B------:R-:W-:-:S02]  /*3ff0*/  FADD R168, -R168, R15 ;  /* 0x0000000fa8a87221 */ /* 0x000fc40000000100 */
[----:B------:R-:W4:Y:S01]  /*4000*/  MUFU.EX2 R32, R32 ;  /* 0x0000002000207308 */ /* 0x000f220000000800 */
[----:B--2---:R-:W-:Y:S01]  /*4010*/  @!P3 FMUL R37, R37, R37 ;  /* 0x000000252525b220 */ /* 0x004fe20000400000 */
[--C-:B------:R-:W-:Y:S01]  /*4020*/  FFMA R30, R30, UR7, -R45.reuse ;  /* 0x000000071e1e7c23 */ /* 0x100fe2000800082d */
[----:B------:R-:W-:-:S01]  /*4030*/  FFMA R44, R26, UR7, -R45 ;  /* 0x000000071a2c7c23 */ /* 0x000fc2000800082d */
[--C-:B-1----:R-:W-:Y:S01]  /*4040*/  FFMA R48, R27, UR7, -R45.reuse ;  /* 0x000000071b307c23 */ /* 0x102fe2000800082d */
[----:B------:R-:W-:-:S01]  /*4050*/  FFMA R31, R31, UR7, -R45 ;  /* 0x000000071f1f7c23 */ /* 0x000fc2000800082d */
[--C-:B------:R-:W-:Y:S01]  /*4060*/  FFMA R38, R38, UR7, -R45.reuse ;  /* 0x0000000726267c23 */ /* 0x100fe2000800082d */
[----:B------:R-:W-:Y:S01]  /*4070*/  FSETP.GEU.AND P3, PT, R30, -126, PT ;  /* 0xc2fc00001e00780b */ /* 0x000fe20003f6e000 */
[----:B------:R-:W-:Y:S01]  /*4080*/  @!P4 FMUL R53, R53, 0.5 ;  /* 0x3f0000003535c820 */ /* 0x000fe20000400000 */
[----:B---3--:R-:W-:Y:S01]  /*4090*/  @!P5 FMUL R33, R33, R33 ;  /* 0x000000212121d220 */ /* 0x008fe20000400000 */
[----:B------:R-:W-:Y:S01]  /*40a0*/  FSETP.GEU.AND P5, PT, R44, -126, PT ;  /* 0xc2fc00002c00780b */ /* 0x000fe20003fae000 */
[----:B------:R-:W-:-:S01]  /*40b0*/  FFMA R34, R34, UR7, -R45 ;  /* 0x0000000722227c23 */ /* 0x000fc2000800082d */
[----:B------:R-:W1:Y:S01]  /*40c0*/  MUFU.EX2 R36, R53 ;  /* 0x0000003500247308 */ /* 0x000e620000000800 */
[----:B------:R-:W-:-:S01]  /*40d0*/  FFMA R49, R35, UR7, -R45 ;  /* 0x0000000723317c23 */ /* 0x000fc2000800082d */
[--C-:B------:R-:W-:Y:S01]  /*40e0*/  FFMA R39, R39, UR7, -R45.reuse ;  /* 0x0000000727277c23 */ /* 0x100fe2000800082d */
[----:B------:R-:W-:-:S01]  /*40f0*/  FFMA R52, R43, UR7, -R45 ;  /* 0x000000072b347c23 */ /* 0x000fc2000800082d */
[--C-:B------:R-:W-:Y:S01]  /*4100*/  FFMA R43, R46, UR7, -R45.reuse ;  /* 0x000000072e2b7c23 */ /* 0x100fe2000800082d */
[----:B----4-:R-:W-:Y:S01]  /*4110*/  @!P6 FMUL R32, R32, R32 ;  /* 0x000000202020e220 */ /* 0x010fe20000400000 */
[----:B------:R-:W-:Y:S01]  /*4120*/  FSETP.GEU.AND P6, PT, R48, -126, PT ;  /* 0xc2fc00003000780b */ /* 0x000fe20003fce000 */
[----:B------:R-:W-:-:S01]  /*4130*/  FFMA R47, R47, UR7, -R45 ;  /* 0x000000072f2f7c23 */ /* 0x000fc2000800082d */
[----:B------:R-:W-:Y:S01]  /*4140*/  @!P3 FMUL R30, R30, 0.5 ;  /* 0x3f0000001e1eb820 */ /* 0x000fe20000400000 */
[----:B------:R-:W-:-:S01]  /*4150*/  FFMA R54, R54, UR7, -R45 ;  /* 0x0000000736367c23 */ /* 0x000fc2000800082d */
[--C-:B------:R-:W-:Y:S01]  /*4160*/  FFMA R46, R50, UR7, -R45.reuse ;  /* 0x00000007322e7c23 */ /* 0x100fe2000800082d */
[----:B------:R-:W-:Y:S01]  /*4170*/  @!P5 FMUL R44, R44, 0.5 ;  /* 0x3f0000002c2cd820 */ /* 0x000fe20000400000 */
[----:B------:R-:W2:Y:S01]  /*4180*/  MUFU.EX2 R40, R30 ;  /* 0x0000001e00287308 */ /* 0x000ea20000000800 */
[----:B------:R-:W-:-:S01]  /*4190*/  FFMA R55, R55, UR7, -R45 ;  /* 0x0000000737377c23 */ /* 0x000fc2000800082d */
[----:B------:R-:W-:Y:S01]  /*41a0*/  FADD R15, R11, R24 ;  /* 0x000000180b0f7221 */ /* 0x000fe20000000000 */
[----:B------:R-:W-:-:S01]  /*41b0*/  FADD R50, R20, R33 ;  /* 0x0000002114327221 */ /* 0x000fc20000000000 */
[----:B------:R-:W-:Y:S01]  /*41c0*/  F2FP.SATFINITE.E4M3.F32.PACK_AB_MERGE_C R24, RZ, R24, RZ ;  /* 0x00000018ff18723e */ /* 0x000fe200048070ff */
[----:B-1----:R-:W-:Y:S01]  /*41d0*/  @!P4 FMUL R36, R36, R36 ;  /* 0x000000242424c220 */ /* 0x002fe20000400000 */
[----:B------:R-:W-:Y:S01]  /*41e0*/  FSETP.GEU.AND P4, PT, R31, -126, PT ;  /* 0xc2fc00001f00780b */ /* 0x000fe20003f8e000 */
[----:B------:R-:W-:Y:S01]  /*41f0*/  @!P6 FMUL R48, R48, 0.5 ;  /* 0x3f0000003030e820 */ /* 0x000fe20000400000 */
[----:B------:R-:W1:Y:S01]  /*4200*/  MUFU.EX2 R41, R44 ;  /* 0x0000002c00297308 */ /* 0x000e620000000800 */
[----:B------:R-:W-:-:S01]  /*4210*/  FADD R15, R15, R50 ;  /* 0x000000320f0f7221 */ /* 0x000fc20000000000 */
[----:B------:R-:W-:Y:S01]  /*4220*/  LOP3.LUT R24, R24, 0xff, RZ, 0xc0, !PT ;  /* 0x000000ff18187812 */ /* 0x000fe200078ec0ff */
[----:B------:R-:W-:Y:S01]  /*4230*/  FMUL R168, R168, UR7 ;  /* 0x00000007a8a87c20 */ /* 0x000fe20008400000 */
[----:B------:R-:W-:-:S02]  /*4240*/  F2FP.SATFINITE.E4M3.F32.PACK_AB_MERGE_C R33, RZ, R33, RZ ;  /* 0x00000021ff21723e */ /* 0x000fc400048070ff */
[----:B------:R-:W-:Y:S02]  /*4250*/  F2FP.SATFINITE.E4M3.F32.PACK_AB_MERGE_C R11, RZ, R11, RZ ;  /* 0x0000000bff0b723e */ /* 0x000fe400048070ff */
[----:B------:R3:W4:Y:S01]  /*4260*/  MUFU.EX2 R26, R48 ;  /* 0x00000030001a7308 */ /* 0x0007220000000800 */
[----:B--2---:R-:W-:Y:S01]  /*4270*/  @!P3 FMUL R40, R40, R40 ;  /* 0x000000282828b220 */ /* 0x004fe20000400000 */
[----:B------:R-:W-:Y:S01]  /*4280*/  FSETP.GEU.AND P3, PT, R38, -126, PT ;  /* 0xc2fc00002600780b */ /* 0x000fe20003f6e000 */
[----:B------:R-:W-:Y:S01]  /*4290*/  @!P4 FMUL R31, R31, 0.5 ;  /* 0x3f0000001f1fc820 */ /* 0x000fe20000400000 */
[----:B------:R-:W-:Y:S02]  /*42a0*/  LOP3.LUT R33, R33, 0xff, RZ, 0xc0, !PT ;  /* 0x000000ff21217812 */ /* 0x000fe400078ec0ff */
[----:B------:R-:W-:Y:S02]  /*42b0*/  LOP3.LUT R11, R11, 0xff, RZ, 0xc0, !PT ;  /* 0x000000ff0b0b7812 */ /* 0x000fe400078ec0ff */
[----:B------:R-:W2:Y:S01]  /*42c0*/  MUFU.EX2 R27, R31 ;  /* 0x0000001f001b7308 */ /* 0x000ea20000000800 */
[----:B-1----:R-:W-:Y:S01]  /*42d0*/  @!P5 FMUL R41, R41, R41 ;  /* 0x000000292929d220 */ /* 0x002fe20000400000 */
[----:B------:R-:W-:Y:S01]  /*42e0*/  FSETP.GEU.AND P5, PT, R34, -126, PT ;  /* 0xc2fc00002200780b */ /* 0x000fe20003fae000 */
[----:B---3--:R-:W-:-:S01]  /*42f0*/  FFMA R48, R42, UR7, -R45 ;  /* 0x000000072a307c23 */ /* 0x008fc2000800082d */
[----:B------:R-:W-:-:S03]  /*4300*/  F2FP.SATFINITE.E4M3.F32.PACK_AB_MERGE_C R20, RZ, R20, RZ ;  /* 0x00000014ff14723e */ /* 0x000fc600048070ff */
[----:B------:R-:W-:Y:S01]  /*4310*/  @!P3 FMUL R38, R38, 0.5 ;  /* 0x3f0000002626b820 */ /* 0x000fe20000400000 */
[----:B------:R-:W-:Y:S01]  /*4320*/  LOP3.LUT R20, R20, 0xff, RZ, 0xc0, !PT ;  /* 0x000000ff14147812 */ /* 0x000fe200078ec0ff */
[----:B----4-:R-:W-:Y:S01]  /*4330*/  @!P6 FMUL R26, R26, R26 ;  /* 0x0000001a1a1ae220 */ /* 0x010fe20000400000 */
[----:B------:R-:W-:Y:S01]  /*4340*/  FSETP.GEU.AND P6, PT, R49, -126, PT ;  /* 0xc2fc00003100780b */ /* 0x000fe20003fce000 */
[----:B------:R-:W1:Y:S04]  /*4350*/  MUFU.EX2 R44, R38 ;  /* 0x00000026002c7308 */ /* 0x000e680000000800 */
[----:B------:R-:W-:Y:S01]  /*4360*/  @!P5 FMUL R34, R34, 0.5 ;  /* 0x3f0000002222d820 */ /* 0x000fe20000400000 */
[----:B--2---:R-:W-:Y:S01]  /*4370*/  @!P4 FMUL R27, R27, R27 ;  /* 0x0000001b1b1bc220 */ /* 0x004fe20000400000 */
[----:B------:R-:W-:-:S02]  /*4380*/  FSETP.GEU.AND P4, PT, R39, -126, PT ;  /* 0xc2fc00002700780b */ /* 0x000fc40003f8e000 */
[----:B------:R-:W2:Y:S04]  /*4390*/  MUFU.EX2 R35, R34 ;  /* 0x0000002200237308 */ /* 0x000ea80000000800 */
[----:B------:R-:W-:-:S04]  /*43a0*/  @!P6 FMUL R49, R49, 0.5 ;  /* 0x3f0000003131e820 */ /* 0x000fc80000400000 */
[----:B------:R3:W4:Y:S01]  /*43b0*/  MUFU.EX2 R30, R49 ;  /* 0x00000031001e7308 */ /* 0x0007220000000800 */
[----:B-1----:R-:W-:Y:S01]  /*43c0*/  @!P3 FMUL R44, R44, R44 ;  /* 0x0000002c2c2cb220 */ /* 0x002fe20000400000 */
[----:B------:R-:W-:Y:S01]  /*43d0*/  FSETP.GEU.AND P3, PT, R43, -126, PT ;  /* 0xc2fc00002b00780b */ /* 0x000fe20003f6e000 */
[----:B------:R-:W-:-:S05]  /*43e0*/  @!P4 FMUL R39, R39, 0.5 ;  /* 0x3f0000002727c820 */ /* 0x000fca0000400000 */
[----:B------:R1:W5:Y:S01]  /*43f0*/  MUFU.EX2 R34, R39 ;  /* 0x0000002700227308 */ /* 0x0003620000000800 */
[----:B--2---:R-:W-:Y:S01]  /*4400*/  @!P5 FMUL R35, R35, R35 ;  /* 0x000000232323d220 */ /* 0x004fe20000400000 */
[----:B------:R-:W-:Y:S01]  /*4410*/  FSETP.GEU.AND P5, PT, R48, -126, PT ;  /* 0xc2fc00003000780b */ /* 0x000fe20003fae000 */
[----:B---3--:R-:W-:-:S01]  /*4420*/  FADD R49, R19, R28 ;  /* 0x0000001c13317221 */ /* 0x008fc20000000000 */
[----:B------:R-:W-:Y:S02]  /*4430*/  F2FP.SATFINITE.E4M3.F32.PACK_AB_MERGE_C R19, RZ, R19, RZ ;  /* 0x00000013ff13723e */ /* 0x000fe400048070ff */
[----:B------:R-:W-:Y:S01]  /*4440*/  F2FP.SATFINITE.E4M3.F32.PACK_AB_MERGE_C R28, RZ, R28, RZ ;  /* 0x0000001cff1c723e */ /* 0x000fe200048070ff */
[----:B------:R-:W-:Y:S01]  /*4450*/  @!P3 FMUL R43, R43, 0.5 ;  /* 0x3f0000002b2bb820 */ /* 0x000fe20000400000 */
[----:B------:R-:W-:Y:S01]  /*4460*/  LOP3.LUT R19, R19, 0xffff, RZ, 0xc0, !PT ;  /* 0x0000ffff13137812 */ /* 0x000fe200078ec0ff */
[----:B----4-:R-:W-:Y:S01]  /*4470*/  @!P6 FMUL R30, R30, R30 ;  /* 0x0000001e1e1ee220 */ /* 0x010fe20000400000 */
[----:B------:R-:W-:Y:S01]  /*4480*/  FSETP.GEU.AND P6, PT, R52, -126, PT ;  /* 0xc2fc00003400780b */ /* 0x000fe20003fce000 */
[----:B-1----:R-:W-:Y:S01]  /*4490*/  FFMA R39, R51, UR7, -R45 ;  /* 0x0000000733277c23 */ /* 0x002fe2000800082d */
[----:B------:R-:W-:-:S01]  /*44a0*/  FADD R51, R22, R37 ;  /* 0x0000002516337221 */ /* 0x000fc20000000000 */
[----:B------:R-:W1:Y:S01]  /*44b0*/  MUFU.EX2 R43, R43 ;  /* 0x0000002b002b7308 */ /* 0x000e620000000800 */
[----:B------:R-:W-:Y:S01]  /*44c0*/  F2FP.SATFINITE.E4M3.F32.PACK_AB_MERGE_C R22, RZ, R22, RZ ;  /* 0x00000016ff16723e */ /* 0x000fe200048070ff */
[----:B------:R-:W-:Y:S01]  /*44d0*/  @!P5 FMUL R48, R48, 0.5 ;  /* 0x3f0000003030d820 */ /* 0x000fe20000400000 */
[----:B------:R-:W-:Y:S01]  /*44e0*/  F2FP.SATFINITE.E4M3.F32.PACK_AB_MERGE_C R37, RZ, R37, RZ ;  /* 0x00000025ff25723e */ /* 0x000fe200048070ff */
[----:B-----5:R-:W-:Y:S01]  /*44f0*/  @!P4 FMUL R34, R34, R34 ;  /* 0x000000222222c220 */ /* 0x020fe20000400000 */
[----:B------:R-:W-:-:S02]  /*4500*/  FSETP.GEU.AND P4, PT, R47, -126, PT ;  /* 0xc2fc00002f00780b */ /* 0x000fc40003f8e000 */
[----:B------:R-:W-:Y:S01]  /*4510*/  LOP3.LUT R22, R22, 0xff, RZ, 0xc0, !PT ;  /* 0x000000ff16167812 */ /* 0x000fe200078ec0ff */
[----:B------:R2:W3:Y:S01]  /*4520*/  MUFU.EX2 R42, R48 ;  /* 0x00000030002a7308 */ /* 0x0004e20000000800 */
[----:B------:R-:W-:Y:S01]  /*4530*/  LOP3.LUT R28, R28, 0xffff, RZ, 0xc0, !PT ;  /* 0x0000ffff1c1c7812 */ /* 0x000fe200078ec0ff */
[----:B------:R-:W-:Y:S01]  /*4540*/  @!P6 FMUL R52, R52, 0.5 ;  /* 0x3f0000003434e820 */ /* 0x000fe20000400000 */
[----:B------:R-:W-:-:S05]  /*4550*/  LOP3.LUT R37, R37, 0xff, RZ, 0xc0, !PT ;  /* 0x000000ff25257812 */ /* 0x000fca00078ec0ff */
[----:B------:R4:W5:Y:S01]  /*4560*/  MUFU.EX2 R31, R52 ;  /* 0x00000034001f7308 */ /* 0x0009620000000800 */
[----:B-1----:R-:W-:Y:S01]  /*4570*/  @!P3 FMUL R43, R43, R43 ;  /* 0x0000002b2b2bb220 */ /* 0x002fe20000400000 */
[----:B------:R-:W-:Y:S01]  /*4580*/  @!P4 FMUL R47, R47, 0.5 ;  /* 0x3f0000002f2fc820 */ /* 0x000fe20000400000 */
[----:B------:R-:W-:Y:S01]  /*4590*/  FSETP.GEU.AND P3, PT, R54, -126, PT ;  /* 0xc2fc00003600780b */ /* 0x000fe20003f6e000 */
[----:B--2---:R-:W-:Y:S01]  /*45a0*/  FADD R48, R18, R29 ;  /* 0x0000001d12307221 */ /* 0x004fe20000000000 */
[----:B------:R-:W-:Y:S02]  /*45b0*/  F2FP.SATFINITE.E4M3.F32.PACK_AB_MERGE_C R18, RZ, R18, RZ ;  /* 0x00000012ff12723e */ /* 0x000fe400048070ff */
[----:B------:R-:W-:Y:S01]  /*45c0*/  F2FP.SATFINITE.E4M3.F32.PACK_AB_MERGE_C R29, RZ, R29, RZ ;  /* 0x0000001dff1d723e */ /* 0x000fe200048070ff */
[----:B------:R1:W2:Y:S01]  /*45d0*/  MUFU.EX2 R38, R47 ;  /* 0x0000002f00267308 */ /* 0x0002a20000000800 */
[----:B---3--:R-:W-:Y:S01]  /*45e0*/  @!P5 FMUL R42, R42, R42 ;  /* 0x0000002a2a2ad220 */ /* 0x008fe20000400000 */
[----:B------:R-:W-:Y:S01]  /*45f0*/  FSETP.GEU.AND P5, PT, R46, -126, PT ;  /* 0xc2fc00002e00780b */ /* 0x000fe20003fae000 */
[----:B----4-:R-:W-:-:S01]  /*4600*/  FADD R52, R21, R32 ;  /* 0x0000002015347221 */ /* 0x010fc20000000000 */
[----:B------:R-:W-:Y:S01]  /*4610*/  FADD R48, R48, R51 ;  /* 0x0000003330307221 */ /* 0x000fe20000000000 */
[----:B------:R-:W-:-:S01]  /*4620*/  FADD R51, R40, R43 ;  /* 0x0000002b28337221 */ /* 0x000fc20000000000 */
[----:B------:R-:W-:-:S02]  /*4630*/  LOP3.LUT R18, R18, 0xff, RZ, 0xc0, !PT ;  /* 0x000000ff12127812 */ /* 0x000fc400078ec0ff */
[----:B------:R-:W-:Y:S01]  /*4640*/  @!P3 FMUL R54, R54, 0.5 ;  /* 0x3f0000003636b820 */ /* 0x000fe20000400000 */
[----:B-----5:R-:W-:Y:S01]  /*4650*/  @!P6 FMUL R31, R31, R31 ;  /* 0x0000001f1f1fe220 */ /* 0x020fe20000400000 */
[----:B------:R-:W-:Y:S01]  /*4660*/  FSETP.GEU.AND P6, PT, R39, -126, PT ;  /* 0xc2fc00002700780b */ /* 0x000fe20003fce000 */
[----:B-1----:R-:W-:Y:S01]  /*4670*/  FADD R47, R12, R25 ;  /* 0x000000190c2f7221 */ /* 0x002fe20000000000 */
[----:B------:R1:W3:Y:S01]  /*4680*/  MUFU.EX2 R45, R54 ;  /* 0x00000036002d7308 */ /* 0x0002e20000000800 */
[----:B------:R-:W-:-:S01]  /*4690*/  FADD R15, R15, R48 ;  /* 0x000000300f0f7221 */ /* 0x000fc20000000000 */
[----:B------:R-:W-:Y:S01]  /*46a0*/  F2FP.SATFINITE.E4M3.F32.PACK_AB_MERGE_C R40, RZ, R40, RZ ;  /* 0x00000028ff28723e */ /* 0x000fe200048070ff */
[----:B------:R-:W-:Y:S01]  /*46b0*/  @!P5 FMUL R46, R46, 0.5 ;  /* 0x3f0000002e2ed820 */ /* 0x000fe20000400000 */
[----:B------:R-:W-:Y:S01]  /*46c0*/  FADD R47, R47, R52 ;  /* 0x000000342f2f7221 */ /* 0x000fe20000000000 */
[----:B--2---:R-:W-:Y:S01]  /*46d0*/  @!P4 FMUL R38, R38, R38 ;  /* 0x000000262626c220 */ /* 0x004fe20000400000 */
[----:B------:R-:W-:Y:S01]  /*46e0*/  FSETP.GEU.AND P4, PT, R55, -126, PT ;  /* 0xc2fc00003700780b */ /* 0x000fe20003f8e000 */
[----:B------:R-:W-:-:S01]  /*46f0*/  FADD R50, R26, R31 ;  /* 0x0000001f1a327221 */ /* 0x000fc20000000000 */
[----:B------:R-:W-:Y:S01]  /*4700*/  PRMT R18, R19, 0x7604, R18 ;  /* 0x0000760413127816 */ /* 0x000fe20000000012 */
[----:B-1----:R-:W-:-:S01]  /*4710*/  FADD R54, R23, R36 ;  /* 0x0000002417367221 */ /* 0x002fc20000000000 */
[----:B------:R-:W1:Y:S01]  /*4720*/  MUFU.EX2 R46, R46 ;  /* 0x0000002e002e7308 */ /* 0x000e620000000800 */
[----:B------:R-:W-:Y:S01]  /*4730*/  @!P6 FMUL R39, R39, 0.5 ;  /* 0x3f0000002727e820 */ /* 0x000fe20000400000 */
[----:B------:R-:W-:Y:S01]  /*4740*/  F2FP.SATFINITE.E4M3.F32.PACK_AB_MERGE_C R23, RZ, R23, RZ ;  /* 0x00000017ff17723e */ /* 0x000fe200048070ff */
[----:B------:R-:W-:-:S01]  /*4750*/  FADD R54, R49, R54 ;  /* 0x0000003631367221 */ /* 0x000fc20000000000 */
[----:B------:R-:W-:Y:S01]  /*4760*/  F2FP.SATFINITE.E4M3.F32.PACK_AB_MERGE_C R25, RZ, R25, RZ ;  /* 0x00000019ff19723e */ /* 0x000fe200048070ff */
[----:B------:R-:W-:-:S01]  /*4770*/  FADD R49, R41, R42 ;  /* 0x0000002a29317221 */ /* 0x000fc20000000000 */
[----:B------:R-:W-:Y:S01]  /*4780*/  LOP3.LUT R23, R23, 0xffff, RZ, 0xc0, !PT ;  /* 0x0000ffff17177812 */ /* 0x000fe200078ec0ff */
[----:B------:R-:W-:-:S01]  /*4790*/  FADD R54, R47, R54 ;  /* 0x000000362f367221 */ /* 0x000fc20000000000 */
[----:B------:R-:W2:Y:S01]  /*47a0*/  MUFU.EX2 R39, R39 ;  /* 0x0000002700277308 */ /* 0x000ea20000000800 */
[----:B------:R-:W-:Y:S01]  /*47b0*/  @!P4 FMUL R55, R55, 0.5 ;  /* 0x3f0000003737c820 */ /* 0x000fe20000400000 */
[----:B---3--:R-:W-:Y:S01]  /*47c0*/  @!P3 FMUL R45, R45, R45 ;  /* 0x0000002d2d2db220 */ /* 0x008fe20000400000 */
[----:B------:R-:W-:-:S01]  /*47d0*/  FADD R54, R15, R54 ;  /* 0x000000360f367221 */ /* 0x000fc20000000000 */
[----:B------:R-:W-:Y:S01]  /*47e0*/  SHF.L.U32 R15, R40, 0x10, RZ ;  /* 0x00000010280f7819 */ /* 0x000fe200000006ff */
[----:B------:R-:W-:-:S01]  /*47f0*/  FADD R52, R27, R38 ;  /* 0x000000261b347221 */ /* 0x000fc20000000000 */
[----:B------:R-:W-:Y:S01]  /*4800*/  FADD R172, R44, R45 ;  /* 0x0000002d2cac7221 */ /* 0x000fe20000000000 */
[----:B------:R-:W-:Y:S01]  /*4810*/  F2FP.SATFINITE.E4M3.F32.PACK_AB_MERGE_C R44, RZ, R44, RZ ;  /* 0x0000002cff2c723e */ /* 0x000fe200048070ff */
[----:B------:R-:W3:Y:S01]  /*4820*/  MUFU.EX2 R17, R55 ;  /* 0x0000003700117308 */ /* 0x000ee20000000800 */
[----:B------:R-:W-:Y:S01]  /*4830*/  LOP3.LUT R18, R18, 0xff0000, R15, 0xf8, !PT ;  /* 0x00ff000012127812 */ /* 0x000fe200078ef80f */
[----:B-1----:R-:W-:Y:S01]  /*4840*/  @!P5 FMUL R46, R46, R46 ;  /* 0x0000002e2e2ed220 */ /* 0x002fe20000400000 */
[----:B------:R-:W-:Y:S01]  /*4850*/  PRMT R22, R23, 0x7604, R22 ;  /* 0x0000760417167816 */ /* 0x000fe20000000016 */
[----:B------:R-:W-:Y:S01]  /*4860*/  FADD R172, R51, R172 ;  /* 0x000000ac33ac7221 */ /* 0x000fe20000000000 */
[----:B------:R-:W-:Y:S01]  /*4870*/  SHF.L.U32 R15, R44, 0x10, RZ ;  /* 0x000000102c0f7819 */ /* 0x000fe200000006ff */
[----:B------:R-:W-:Y:S01]  /*4880*/  FADD R170, R35, R46 ;  /* 0x0000002e23aa7221 */ /* 0x000fe20000000000 */
[----:B------:R-:W-:-:S02]  /*4890*/  F2FP.SATFINITE.E4M3.F32.PACK_AB_MERGE_C R42, RZ, R42, RZ ;  /* 0x0000002aff2a723e */ /* 0x000fc400048070ff */
[----:B------:R-:W-:Y:S01]  /*48a0*/  LOP3.LUT R25, R25, 0xffff, RZ, 0xc0, !PT ;  /* 0x0000ffff19197812 */ /* 0x000fe200078ec0ff */
[----:B--2---:R-:W-:Y:S01]  /*48b0*/  @!P6 FMUL R39, R39, R39 ;  /* 0x000000272727e220 */ /* 0x004fe20000400000 */
[----:B------:R-:W-:Y:S01]  /*48c0*/  FSETP.GEU.AND P3, PT, R16, -126, PT ;  /* 0xc2fc00001000780b */ /* 0x000fe20003f6e000 */
[----:B------:R-:W-:-:S01]  /*48d0*/  FADD R49, R49, R170 ;  /* 0x000000aa31317221 */ /* 0x000fc20000000000 */
[----:B------:R-:W-:Y:S01]  /*48e0*/  F2FP.SATFINITE.E4M3.F32.PACK_AB_MERGE_C R32, RZ, R32, RZ ;  /* 0x00000020ff20723e */ /* 0x000fe200048070ff */
[----:B------:R-:W-:-:S01]  /*48f0*/  FADD R53, R30, R39 ;  /* 0x000000271e357221 */ /* 0x000fc20000000000 */
[----:B------:R-:W-:Y:S01]  /*4900*/  LOP3.LUT R22, R22, 0xff0000, R15, 0xf8, !PT ;  /* 0x00ff000016167812 */ /* 0x000fe200078ef80f */
[----:B------:R-:W-:Y:S01]  /*4910*/  IMAD.U32 R15, R42, 0x10000, RZ ;  /* 0x000100002a0f7824 */ /* 0x000fe200078e00ff */
[----:B------:R-:W-:Y:S01]  /*4920*/  F2FP.SATFINITE.E4M3.F32.PACK_AB_MERGE_C R12, RZ, R12, RZ ;  /* 0x0000000cff0c723e */ /* 0x000fe200048070ff */
[----:B---3--:R-:W-:Y:S01]  /*4930*/  @!P4 FMUL R17, R17, R17 ;  /* 0x000000111111c220 */ /* 0x008fe20000400000 */
[----:B------:R-:W-:Y:S01]  /*4940*/  PRMT R24, R25, 0x7604, R24 ;  /* 0x0000760419187816 */ /* 0x000fe20000000018 */
[----:B------:R-:W-:-:S01]  /*4950*/  FADD R50, R50, R53 ;  /* 0x0000003532327221 */ /* 0x000fc20000000000 */
[----:B------:R-:W-:Y:S01]  /*4960*/  F2FP.SATFINITE.E4M3.F32.PACK_AB_MERGE_C R46, RZ, R46, RZ ;  /* 0x0000002eff2e723e */ /* 0x000fe200048070ff */
[----:B------:R-:W-:-:S01]  /*4970*/  FADD R55, R34, R17 ;  /* 0x0000001122377221 */ /* 0x000fc20000000000 */
[----:B------:R-:W-:Y:S01]  /*4980*/  LOP3.LUT R32, R32, 0xffff, RZ, 0xc0, !PT ;  /* 0x0000ffff20207812 */ /* 0x000fe200078ec0ff */
[----:B------:R-:W-:Y:S01]  /*4990*/  @!P3 FMUL R16, R16, 0.5 ;  /* 0x3f0000001010b820 */ /* 0x000fe20000400000 */
[----:B------:R-:W-:Y:S01]  /*49a0*/  F2FP.SATFINITE.E4M3.F32.PACK_AB_MERGE_C R41, RZ, R41, RZ ;  /* 0x00000029ff29723e */ /* 0x000fe200048070ff */
[----:B------:R-:W-:-:S01]  /*49b0*/  FADD R55, R52, R55 ;  /* 0x0000003734377221 */ /* 0x000fc20000000000 */
[----:B------:R-:W-:Y:S01]  /*49c0*/  F2FP.SATFINITE.E4M3.F32.PACK_AB_MERGE_C R26, RZ, R26, RZ ;  /* 0x0000001aff1a723e */ /* 0x000fe200048070ff */
[----:B------:R-:W-:-:S01]  /*49d0*/  FADD R49, R49, R172 ;  /* 0x000000ac31317221 */ /* 0x000fc20000000000 */
[----:B------:R-:W-:Y:S01]  /*49e0*/  LOP3.LUT R12, R12, 0xffff, RZ, 0xc0, !PT ;  /* 0x0000ffff0c0c7812 */ /* 0x000fe200078ec0ff */
[----:B------:R-:W-:Y:S01]  /*49f0*/  IMAD.U32 R41, R41, 0x10000, RZ ;  /* 0x0001000029297824 */ /* 0x000fe200078e00ff */
[----:B------:R-:W-:Y:S01]  /*4a00*/  F2FP.SATFINITE.E4M3.F32.PACK_AB_MERGE_C R21, RZ, R21, RZ ;  /* 0x00000015ff15723e */ /* 0x000fe200048070ff */
[----:B------:R-:W-:-:S01]  /*4a10*/  FADD R50, R50, R55 ;  /* 0x0000003732327221 */ /* 0x000fc20000000000 */
[----:B------:R-:W-:Y:S01]  /*4a20*/  LOP3.LUT R24, R24, 0xff0000, R15, 0xf8, !PT ;  /* 0x00ff000018187812 */ /* 0x000fe200078ef80f */
[----:B------:R-:W-:Y:S01]  /*4a30*/  IMAD.U32 R15, R46, 0x10000, RZ ;  /* 0x000100002e0f7824 */ /* 0x000fe200078e00ff */
[----:B------:R-:W-:Y:S01]  /*4a40*/  F2FP.SATFINITE.E4M3.F32.PACK_AB_MERGE_C R36, RZ, R36, RZ ;  /* 0x00000024ff24723e */ /* 0x000fe200048070ff */
[----:B------:R-:W-:-:S01]  /*4a50*/  FADD R49, R49, R50 ;  /* 0x0000003231317221 */ /* 0x000fc20000000000 */
[----:B------:R-:W-:-:S02]  /*4a60*/  PRMT R32, R32, 0x7604, R33 ;  /* 0x0000760420207816 */ /* 0x000fc40000000021 */
[----:B------:R-:W-:Y:S02]  /*4a70*/  F2FP.SATFINITE.E4M3.F32.PACK_AB_MERGE_C R35, RZ, R35, RZ ;  /* 0x00000023ff23723e */ /* 0x000fe400048070ff */
[----:B------:R-:W-:Y:S02]  /*4a80*/  F2FP.SATFINITE.E4M3.F32.PACK_AB_MERGE_C R30, RZ, R30, RZ ;  /* 0x0000001eff1e723e */ /* 0x000fe400048070ff */
[----:B------:R-:W-:Y:S01]  /*4a90*/  LOP3.LUT R26, R26, 0xffff, RZ, 0xc0, !PT ;  /* 0x0000ffff1a1a7812 */ /* 0x000fe200078ec0ff */
[----:B------:R-:W-:Y:S01]  /*4aa0*/  IMAD.U32 R35, R35, 0x10000, RZ ;  /* 0x0001000023237824 */ /* 0x000fe200078e00ff */
[----:B------:R-:W-:Y:S02]  /*4ab0*/  F2FP.SATFINITE.E4M3.F32.PACK_AB_MERGE_C R31, RZ, R31, RZ ;  /* 0x0000001fff1f723e */ /* 0x000fe400048070ff */
[----:B------:R-:W-:Y:S02]  /*4ac0*/  PRMT R12, R12, 0x7604, R11 ;  /* 0x000076040c0c7816 */ /* 0x000fe4000000000b */
[----:B------:R-:W-:Y:S01]  /*4ad0*/  LOP3.LUT R21, R21, 0xffff, RZ, 0xc0, !PT ;  /* 0x0000ffff15157812 */ /* 0x000fe200078ec0ff */
[----:B------:R-:W1:Y:S01]  /*4ae0*/  MUFU.EX2 R11, R16 ;  /* 0x00000010000b7308 */ /* 0x000e620000000800 */
[----:B------:R-:W-:-:S02]  /*4af0*/  F2FP.SATFINITE.E4M3.F32.PACK_AB_MERGE_C R34, RZ, R34, RZ ;  /* 0x00000022ff22723e */ /* 0x000fc400048070ff */
[----:B------:R-:W-:Y:S02]  /*4b00*/  F2FP.SATFINITE.E4M3.F32.PACK_AB_MERGE_C R39, RZ, R39, RZ ;  /* 0x00000027ff27723e */ /* 0x000fe400048070ff */
[----:B------:R-:W-:Y:S02]  /*4b10*/  LOP3.LUT R29, R29, 0xff, RZ, 0xc0, !PT ;  /* 0x000000ff1d1d7812 */ /* 0x000fe400078ec0ff */
[----:B------:R-:W-:Y:S02]  /*4b20*/  F2FP.SATFINITE.E4M3.F32.PACK_AB_MERGE_C R43, RZ, R43, RZ ;  /* 0x0000002bff2b723e */ /* 0x000fe400048070ff */
[----:B------:R-:W-:Y:S02]  /*4b30*/  F2FP.SATFINITE.E4M3.F32.PACK_AB_MERGE_C R38, RZ, R38, RZ ;  /* 0x00000026ff26723e */ /* 0x000fe400048070ff */
[----:B------:R-:W-:Y:S02]  /*4b40*/  LOP3.LUT R36, R36, 0xffff, RZ, 0xc0, !PT ;  /* 0x0000ffff24247812 */ /* 0x000fe400078ec0ff */
[----:B------:R-:W-:-:S02]  /*4b50*/  F2FP.SATFINITE.E4M3.F32.PACK_AB_MERGE_C R45, RZ, R45, RZ ;  /* 0x0000002dff2d723e */ /* 0x000fc400048070ff */
[----:B------:R-:W-:Y:S01]  /*4b60*/  LOP3.LUT R32, R32, 0xff0000, R15, 0xf8, !PT ;  /* 0x00ff000020207812 */ /* 0x000fe200078ef80f */
[----:B------:R-:W-:Y:S01]  /*4b70*/  IMAD.SHL.U32 R15, R26, 0x1000000, RZ ;  /* 0x010000001a0f7824 */ /* 0x000fe200078e00ff */
[----:B------:R-:W-:Y:S01]  /*4b80*/  LOP3.LUT R30, R30, 0xffff, RZ, 0xc0, !PT ;  /* 0x0000ffff1e1e7812 */ /* 0x000fe200078ec0ff */
[----:B-1----:R-:W-:Y:S01]  /*4b90*/  @!P3 FMUL R11, R11, R11 ;  /* 0x0000000b0b0bb220 */ /* 0x002fe20000400000 */
[----:B------:R-:W-:Y:S02]  /*4ba0*/  F2FP.SATFINITE.E4M3.F32.PACK_AB_MERGE_C R17, RZ, R17, RZ ;  /* 0x00000011ff11723e */ /* 0x000fe400048070ff */
[----:B------:R-:W-:Y:S01]  /*4bb0*/  F2FP.SATFINITE.E4M3.F32.PACK_AB_MERGE_C R27, RZ, R27, RZ ;  /* 0x0000001bff1b723e */ /* 0x000fe200048070ff */
[----:B------:R-:W-:Y:S01]  /*4bc0*/  IMAD.SHL.U32 R19, R30, 0x1000000, RZ ;  /* 0x010000001e137824 */ /* 0x000fe200078e00ff */
[----:B------:R-:W-:Y:S01]  /*4bd0*/  LOP3.LUT R31, R31, 0xffff, RZ, 0xc0, !PT ;  /* 0x0000ffff1f1f7812 */ /* 0x000fe200078ec0ff */
[----:B------:R-:W-:Y:S01]  /*4be0*/  FFMA R6, R11, R6, R54 ;  /* 0x000000060b067223 */ /* 0x000fe20000000036 */
[----:B------:R-:W-:Y:S01]  /*4bf0*/  PRMT R20, R21, 0x7604, R20 ;  /* 0x0000760415147816 */ /* 0x000fe20000000014 */
[-C--:B------:R-:W-:Y:S01]  /*4c00*/  FMUL R152, R152, R11.reuse ;  /* 0x0000000b98987220 */ /* 0x080fe20000400000 */
[----:B------:R-:W-:Y:S01]  /*4c10*/  LOP3.LUT R12, R12, 0xff0000, R41, 0xf8, !PT ;  /* 0x00ff00000c0c7812 */ /* 0x000fe200078ef829 */
[----:B------:R-:W-:Y:S01]  /*4c20*/  IMAD.SHL.U32 R31, R31, 0x1000000, RZ ;  /* 0x010000001f1f7824 */ /* 0x000fe200078e00ff */
[----:B------:R-:W-:Y:S01]  /*4c30*/  LOP3.LUT R34, R34, 0xffff, RZ, 0xc0, !PT ;  /* 0x0000ffff22227812 */ /* 0x000fe200078ec0ff */
[-C--:B------:R-:W-:Y:S01]  /*4c40*/  FMUL R153, R153, R11.reuse ;  /* 0x0000000b99997220 */ /* 0x080fe20000400000 */
[----:B------:R-:W-:Y:S01]  /*4c50*/  LOP3.LUT R39, R39, 0xffff, RZ, 0xc0, !PT ;  /* 0x0000ffff27277812 */ /* 0x000fe200078ec0ff */
[-C--:B------:R-:W-:Y:S01]  /*4c60*/  FMUL R156, R156, R11.reuse ;  /* 0x0000000b9c9c7220 */ /* 0x080fe20000400000 */
[----:B------:R-:W-:Y:S01]  /*4c70*/  PRMT R28, R28, 0x7604, R29 ;  /* 0x000076041c1c7816 */ /* 0x000fe2000000001d */
[-C--:B------:R-:W-:Y:S01]  /*4c80*/  FMUL R157, R157, R11.reuse ;  /* 0x0000000b9d9d7220 */ /* 0x080fe20000400000 */
[----:B------:R-:W-:Y:S01]  /*4c90*/  SHF.L.U32 R43, R43, 0x10, RZ ;  /* 0x000000102b2b7819 */ /* 0x000fe200000006ff */
[----:B------:R-:W-:Y:S01]  /*4ca0*/  IMAD.SHL.U32 R39, R39, 0x1000000, RZ ;  /* 0x0100000027277824 */ /* 0x000fe200078e00ff */
[----:B------:R-:W-:Y:S01]  /*4cb0*/  LOP3.LUT R38, R38, 0xffff, RZ, 0xc0, !PT ;  /* 0x0000ffff26267812 */ /* 0x000fe200078ec0ff */
[-C--:B------:R-:W-:Y:S01]  /*4cc0*/  FMUL R160, R160, R11.reuse ;  /* 0x0000000ba0a07220 */ /* 0x080fe20000400000 */
[----:B------:R-:W-:Y:S01]  /*4cd0*/  PRMT R36, R36, 0x7604, R37 ;  /* 0x0000760424247816 */ /* 0x000fe20000000025 */
[-C--:B------:R-:W-:Y:S01]  /*4ce0*/  FMUL R161, R161, R11.reuse ;  /* 0x0000000ba1a17220 */ /* 0x080fe20000400000 */
[----:B------:R-:W-:Y:S01]  /*4cf0*/  SHF.L.U32 R45, R45, 0x10, RZ ;  /* 0x000000102d2d7819 */ /* 0x000fe200000006ff */
[-C--:B------:R-:W-:Y:S01]  /*4d00*/  FMUL R164, R164, R11.reuse ;  /* 0x0000000ba4a47220 */ /* 0x080fe20000400000 */
[----:B------:R-:W-:Y:S01]  /*4d10*/  LOP3.LUT R17, R17, 0xffff, RZ, 0xc0, !PT ;  /* 0x0000ffff11117812 */ /* 0x000fe200078ec0ff */
[-C--:B------:R-:W-:Y:S01]  /*4d20*/  FMUL R165, R165, R11.reuse ;  /* 0x0000000ba5a57220 */ /* 0x080fe20000400000 */
[----:B------:R-:W-:Y:S01]  /*4d30*/  LOP3.LUT R27, R27, 0xffff, RZ, 0xc0, !PT ;  /* 0x0000ffff1b1b7812 */ /* 0x000fe200078ec0ff */
[-C--:B------:R-:W-:Y:S01]  /*4d40*/  FMUL R136, R136, R11.reuse ;  /* 0x0000000b88887220 */ /* 0x080fe20000400000 */
[----:B------:R-:W-:Y:S01]  /*4d50*/  LOP3.LUT R20, R20, 0xff0000, R35, 0xf8, !PT ;  /* 0x00ff000014147812 */ /* 0x000fe200078ef823 */
[-C--:B------:R-:W-:Y:S01]  /*4d60*/  FMUL R137, R137, R11.reuse ;  /* 0x0000000b89897220 */ /* 0x080fe20000400000 */
[----:B------:R-:W-:Y:S01]  /*4d70*/  SHF.L.U32 R21, R34, 0x18, RZ ;  /* 0x0000001822157819 */ /* 0x000fe200000006ff */
[----:B------:R-:W-:Y:S01]  /*4d80*/  FMUL R140, R140, R11 ;  /* 0x0000000b8c8c7220 */ /* 0x000fe20000400000 */
[----:B------:R-:W-:Y:S01]  /*4d90*/  LOP3.LUT R12, R12, R15, RZ, 0xfc, !PT ;  /* 0x0000000f0c0c7212 */ /* 0x000fe200078efcff */
[-C--:B------:R-:W-:Y:S01]  /*4da0*/  FMUL R141, R141, R11.reuse ;  /* 0x0000000b8d8d7220 */ /* 0x080fe20000400000 */
[----:B------:R-:W-:Y:S01]  /*4db0*/  LOP3.LUT R28, R28, 0xff0000, R43, 0xf8, !PT ;  /* 0x00ff00001c1c7812 */ /* 0x000fe200078ef82b */
[-C--:B------:R-:W-:Y:S01]  /*4dc0*/  FMUL R144, R144, R11.reuse ;  /* 0x0000000b90907220 */ /* 0x080fe20000400000 */
[----:B------:R-:W-:Y:S01]  /*4dd0*/  SHF.L.U32 R15, R38, 0x18, RZ ;  /* 0x00000018260f7819 */ /* 0x000fe200000006ff */
[-C--:B------:R-:W-:Y:S01]  /*4de0*/  FMUL R145, R145, R11.reuse ;  /* 0x0000000b91917220 */ /* 0x080fe20000400000 */
[----:B------:R-:W-:Y:S01]  /*4df0*/  LOP3.LUT R36, R36, 0xff0000, R45, 0xf8, !PT ;  /* 0x00ff000024247812 */ /* 0x000fe200078ef82d */
[-C--:B------:R-:W-:Y:S01]  /*4e00*/  FMUL R148, R148, R11.reuse ;  /* 0x0000000b94947220 */ /* 0x080fe20000400000 */
[----:B------:R-:W-:Y:S01]  /*4e10*/  SHF.L.U32 R17, R17, 0x18, RZ ;  /* 0x0000001811117819 */ /* 0x000fe200000006ff */
[-C--:B------:R-:W-:Y:S01]  /*4e20*/  FMUL R149, R149, R11.reuse ;  /* 0x0000000b95957220 */ /* 0x080fe20000400000 */
[----:B------:R-:W-:Y:S01]  /*4e30*/  SHF.L.U32 R27, R27, 0x18, RZ ;  /* 0x000000181b1b7819 */ /* 0x000fe200000006ff */
[----:B------:R-:W-:Y:S01]  /*4e40*/  FMUL R120, R120, R11 ;  /* 0x0000000b78787220 */ /* 0x000fe20000400000 */
[----:B------:R-:W-:Y:S01]  /*4e50*/  LOP3.LUT R19, R20, R19, RZ, 0xfc, !PT ;  /* 0x0000001314137212 */ /* 0x000fe200078efcff */
        /* <DEDUP_REMOVED lines=13> */
[----:B------:R-:W-:Y:S01]  /*4f30*/  SEL R18, R22, R19, P2 ;  /* 0x0000001316127207 */ /* 0x000fe20001000000 */
[-C--:B------:R-:W-:Y:S01]  /*4f40*/  FMUL R104, R104, R11.reuse ;  /* 0x0000000b68687220 */ /* 0x080fe20000400000 */
[----:B------:R-:W-:Y:S01]  /*4f50*/  SEL R19, R19, R22, P2 ;  /* 0x0000001613137207 */ /* 0x000fe20001000000 */
[-C--:B------:R-:W-:Y:S01]  /*4f60*/  FMUL R105, R105, R11.reuse ;  /* 0x0000000b69697220 */ /* 0x080fe20000400000 */
[----:B------:R-:W-:Y:S01]  /*4f70*/  SEL R20, R15, R24, P2 ;  /* 0x000000180f147207 */ /* 0x000fe20001000000 */
[----:B------:R-:W-:Y:S01]  /*4f80*/  FMUL R108, R108, R11 ;  /* 0x0000000b6c6c7220 */ /* 0x000fe20000400000 */
[----:B------:R-:W-:Y:S01]  /*4f90*/  SEL R21, R24, R15, P2 ;  /* 0x0000000f18157207 */ /* 0x000fe20001000000 */
[----:B------:R-:W-:Y:S01]  /*4fa0*/  IMAD.MOV.U32 R15, RZ, RZ, 0x3021 ;  /* 0x00003021ff0f7424 */ /* 0x000fe200078e00ff */
[----:B------:R-:W-:Y:S01]  /*4fb0*/  FSETP.GEU.AND P4, PT, R168, -126, PT ;  /* 0xc2fc0000a800780b */ /* 0x000fe20003f8e000 */
[-C--:B------:R-:W-:Y:S01]  /*4fc0*/  FMUL R109, R109, R11.reuse ;  /* 0x0000000b6d6d7220 */ /* 0x080fe20000400000 */
[----:B------:R-:W-:Y:S01]  /*4fd0*/  SEL R22, R17, R32, P2 ;  /* 0x0000002011167207 */ /* 0x000fe20001000000 */
[----:B------:R-:W-:Y:S01]  /*4fe0*/  FMUL R112, R112, R11 ;  /* 0x0000000b70707220 */ /* 0x000fe20000400000 */
[----:B------:R-:W-:Y:S01]  /*4ff0*/  SEL R29, R32, R17, P2 ;  /* 0x00000011201d7207 */ /* 0x000fe20001000000 */
[-C--:B------:R-:W-:Y:S01]  /*5000*/  FMUL R113, R113, R11.reuse ;  /* 0x0000000b71717220 */ /* 0x080fe20000400000 */
[----:B------:R-:W-:Y:S01]  /*5010*/  MOV R17, 0x2130 ;  /* 0x0000213000117802 */ /* 0x000fe20000000f00 */
[-C--:B------:R-:W-:Y:S01]  /*5020*/  FMUL R116, R116, R11.reuse ;  /* 0x0000000b74747220 */ /* 0x080fe20000400000 */
[-C--:B------:R-:W-:Y:S01]  /*5030*/  SHF.R.U32.HI R15, RZ, R14.reuse, R15 ;  /* 0x0000000eff0f7219 */ /* 0x080fe2000001160f */
[-C--:B------:R-:W-:Y:S01]  /*5040*/  FMUL R117, R117, R11.reuse ;  /* 0x0000000b75757220 */ /* 0x080fe20000400000 */
[----:B------:R-:W-:Y:S01]  /*5050*/  SHF.R.U32.HI R17, RZ, R14, R17 ;  /* 0x0000000eff117219 */ /* 0x000fe20000011611 */
[-C--:B------:R-:W-:Y:S01]  /*5060*/  FMUL R88, R88, R11.reuse ;  /* 0x0000000b58587220 */ /* 0x080fe20000400000 */
[----:B------:R-:W-:Y:S01]  /*5070*/  SEL R16, R27, R12, P2 ;  /* 0x0000000c1b107207 */ /* 0x000fe20001000000 */
[----:B------:R-:W-:Y:S01]  /*5080*/  FMUL R89, R89, R11 ;  /* 0x0000000b59597220 */ /* 0x000fe20000400000 */
[----:B------:R-:W-:Y:S01]  /*5090*/  SEL R27, R12, R27, P2 ;  /* 0x0000001b0c1b7207 */ /* 0x000fe20001000000 */
[-C--:B------:R-:W-:Y:S01]  /*50a0*/  FMUL R92, R92, R11.reuse ;  /* 0x0000000b5c5c7220 */ /* 0x080fe20000400000 */
        /* <DEDUP_REMOVED lines=20> */
[----:B------:R-:W-:Y:S01]  /*51f0*/  FMUL R69, R69, R11 ;  /* 0x0000000b45457220 */ /* 0x000fe20000400000 */
[----:B------:R-:W-:Y:S01]  /*5200*/  LOP3.LUT R11, R15, 0xf, RZ, 0xc0, !PT ;  /* 0x0000000f0f0b7812 */ /* 0x000fe200078ec0ff */
[----:B------:R-:W-:Y:S01]  /*5210*/  @!P4 FMUL R168, R168, 0.5 ;  /* 0x3f000000a8a8c820 */ /* 0x000fe20000400000 */
[----:B------:R-:W-:-:S02]  /*5220*/  LOP3.LUT R12, R17, 0xf, RZ, 0xc0, !PT ;  /* 0x0000000f110c7812 */ /* 0x000fc400078ec0ff */
[----:B------:R-:W-:Y:S01]  /*5230*/  SHF.L.U32 R28, R10, 0x1f, RZ ;  /* 0x0000001f0a1c7819 */ /* 0x000fe200000006ff */
[----:B------:R-:W-:Y:S02]  /*5240*/  SHFL.IDX PT, R25, R16, R11, 0x1c1f ;  /* 0x001c1f0b10197589 */ /* 0x000fe400000e0000 */
[----:B------:R-:W1:Y:S01]  /*5250*/  MUFU.EX2 R168, R168 ;  /* 0x000000a800a87308 */ /* 0x000e620000000800 */
[----:B------:R2:W3:Y:S01]  /*5260*/  SYNCS.PHASECHK.TRANS64.TRYWAIT P3, [UR10+0x18800], R28 ;  /* 0x0188001cff0075a7 */ /* 0x0004e2000806014a */
[----:B------:R-:W4:Y:S04]  /*5270*/  SHFL.IDX PT, R27, R27, R12, 0x1c1f ;  /* 0x001c1f0c1b1b7589 */ /* 0x000f2800000e0000 */
[----:B------:R-:W-:Y:S04]  /*5280*/  SHFL.IDX PT, R15, R18, R11, 0x1c1f ;  /* 0x001c1f0b120f7589 */ /* 0x000fe800000e0000 */
[----:B------:R-:W5:Y:S04]  /*5290*/  SHFL.IDX PT, R19, R19, R12, 0x1c1f ;  /* 0x001c1f0c13137589 */ /* 0x000f6800000e0000 */
[----:B------:R-:W-:Y:S01]  /*52a0*/  SHFL.IDX PT, R17, R20, R11, 0x1c1f ;  /* 0x001c1f0b14117589 */ /* 0x000fe200000e0000 */
[----:B-1----:R-:W-:-:S03]  /*52b0*/  @!P4 FMUL R168, R168, R168 ;  /* 0x000000a8a8a8c220 */ /* 0x002fc60000400000 */
[----:B------:R-:W1:Y:S01]  /*52c0*/  SHFL.IDX PT, R21, R21, R12, 0x1c1f ;  /* 0x001c1f0c15157589 */ /* 0x000e6200000e0000 */
[----:B------:R-:W-:-:S03]  /*52d0*/  FFMA R5, R168, R5, R49 ;  /* 0x00000005a8057223 */ /* 0x000fc60000000031 */
[----:B------:R-:W-:Y:S01]  /*52e0*/  SHFL.IDX PT, R23, R22, R11, 0x1c1f ;  /* 0x001c1f0b16177589 */ /* 0x000fe200000e0000 */
[-C--:B------:R-:W-:Y:S01]  /*52f0*/  FMUL R154, R154, R168.reuse ;  /* 0x000000a89a9a7220 */ /* 0x080fe20000400000 */
[-C--:B------:R-:W-:Y:S01]  /*5300*/  FMUL R155, R155, R168.reuse ;  /* 0x000000a89b9b7220 */ /* 0x080fe20000400000 */
[----:B------:R-:W-:Y:S01]  /*5310*/  FMUL R158, R158, R168 ;  /* 0x000000a89e9e7220 */ /* 0x000fe20000400000 */
[----:B------:R-:W2:Y:S01]  /*5320*/  SHFL.IDX PT, R29, R29, R12, 0x1c1f ;  /* 0x001c1f0c1d1d7589 */ /* 0x000ea200000e0000 */
[--C-:B----4-:R-:W-:Y:S01]  /*5330*/  PRMT R24, R25, R0, R27.reuse ;  /* 0x0000000019187216 */ /* 0x110fe2000000001b */
[----:B------:R-:W-:Y:S01]  /*5340*/  FMUL R159, R159, R168 ;  /* 0x000000a89f9f7220 */ /* 0x000fe20000400000 */
[----:B------:R-:W-:Y:S01]  /*5350*/  PRMT R25, R25, R4, R27 ;  /* 0x0000000419197216 */ /* 0x000fe2000000001b */
        /* <DEDUP_REMOVED lines=52> */
[----:B-----5:R-:W-:-:S02]  /*56a0*/  PRMT R26, R15, R0, R19 ;  /* 0x000000000f1a7216 */ /* 0x020fc40000000013 */
[----:B------:R-:W-:Y:S02]  /*56b0*/  PRMT R27, R15, R4, R19 ;  /* 0x000000040f1b7216 */ /* 0x000fe40000000013 */
[C-C-:B-1----:R-:W-:Y:S02]  /*56c0*/  PRMT R32, R17.reuse, R0, R21.reuse ;  /* 0x0000000011207216 */ /* 0x142fe40000000015 */
[----:B------:R-:W-:Y:S02]  /*56d0*/  PRMT R33, R17, R4, R21 ;  /* 0x0000000411217216 */ /* 0x000fe40000000015 */
[C-C-:B--2---:R-:W-:Y:S02]  /*56e0*/  PRMT R34, R23.reuse, R0, R29.reuse ;  /* 0x0000000017227216 */ /* 0x144fe4000000001d */
[----:B------:R-:W-:Y:S01]  /*56f0*/  PRMT R35, R23, R4, R29 ;  /* 0x0000000417237216 */ /* 0x000fe2000000001d */
[----:B---3--:R-:W-:Y:S06]  /*5700*/  @!P0 BRA `(.L_x_27) ;  /* 0x0000000000048947 */ /* 0x008fec0003800000 */
[----:B------:R-:W-:Y:S01]  /*5710*/  BPT.TRAP 0x1 ;  /* 0x000000040000795c */ /* 0x000fe20000300000 */
.L_x_27:
[----:B------:R-:W-:Y:S05]  /*5720*/  @P3 BRA `(.L_x_28) ;  /* 0x0000000000083947 */ /* 0x000fea0003800000 */
[----:B------:R-:W1:Y:S02]  /*5730*/  SYNCS.PHASECHK.TRANS64.TRYWAIT P3, [UR10+0x18800], R28 ;  /* 0x0188001cff0075a7 */ /* 0x000e64000806014a */
[----:B-1----:R-:W-:Y:S05]  /*5740*/  @!P3 BRA `(.L_x_29) ;  /* 0x00000078009cb947 */ /* 0x002fea0003800000 */
.L_x_28:
[----:B------:R-:W-:Y:S01]  /*5750*/  UIMAD UR10, UR6, 0x380, UR4 ;  /* 0x00000380060a78a4 */ /* 0x000fe2000f8e0204 */
[----:B------:R-:W-:Y:S01]  /*5760*/  WARPGROUP.ARRIVE ;  /* 0x00000000000079c5 */ /* 0x000fe20000000000 */
[----:B------:R-:W-:Y:S01]  /*5770*/  UMOV UR11, 0x80000020 ;  /* 0x80000020000b7882 */ /* 0x000fe20000000000 */
[----:B------:R-:W-:Y:S01]  /*5780*/  UMOV UR15, 0x80000020 ;  /* 0x80000020000f7882 */ /* 0x000fe20000000000 */
[----:B------:R-:W-:Y:S02]  /*5790*/  UIADD3 UR14, UR10, 0x80, URZ ;  /* 0x000000800a0e7890 */ /* 0x000fe4000fffe03f */
[----:B------:R-:W-:Y:S01]  /*57a0*/  UIADD3 UR18, UR10, 0x100, URZ ;  /* 0x000001000a127890 */ /* 0x000fe2000fffe03f */
[----:B------:R-:W-:Y:S02]  /*57b0*/  UMOV UR19, 0x80000020 ;  /* 0x8000002000137882 */ /* 0x000fe40000000000 */
[----:B------:R-:W-:Y:S01]  /*57c0*/  QGMMA.64x32x32.F32.E4M3.E4M3 R152, R24, gdesc[UR8], R152, gsb0 ;  /* 0x0060000818987df3 */ /* 0x000fe20008000898 */
[----:B------:R-:W-:Y:S01]  /*57d0*/  UIADD3 UR22, UR10, 0x180, URZ ;  /* 0x000001800a167890 */ /* 0x000fe2000fffe03f */
[----:B------:R-:W-:Y:S01]  /*57e0*/  UMOV UR23, 0x80000020 ;  /* 0x8000002000177882 */ /* 0x000fe20000000000 */
[----:B------:R-:W-:Y:S01]  /*57f0*/  UIADD3 UR26, UR10, 0x200, URZ ;  /* 0x000002000a1a7890 */ /* 0x000fe2000fffe03f */
[----:B------:R-:W-:Y:S01]  /*5800*/  UMOV UR27, 0x80000020 ;  /* 0x80000020001b7882 */ /* 0x000fe20000000000 */
[----:B------:R-:W-:Y:S01]  /*5810*/  UMOV UR11, 0x80000020 ;  /* 0x80000020000b7882 */ /* 0x000fe20000000000 */
[----:B------:R-:W-:-:S02]  /*5820*/  WARPGROUP.DEPBAR.LE gsb0, 0x0 ;  /* 0x00008000000079c5 */ /* 0x000fc40000010000 */
        /* <DEDUP_REMOVED lines=39> */
[----:B------:R-:W-:Y:S01]  /*5aa0*/  UIADD3 UR10, UR10, 0x302, URZ ;  /* 0x000003020a0a7890 */ /* 0x000fe2000fffe03f */
        /* <DEDUP_REMOVED lines=18> */
.L_x_30:
[----:B------:R-:W-:-:S04]  /*5bd0*/  ULEA UR10, UR5, UR36, 0x3 ;  /* 0x00000024050a7291 */ /* 0x000fc8000f8e183f */
[----:B------:R-:W-:-:S04]  /*5be0*/  UIADD3 UR10, UR10, 0x18828, URZ ;  /* 0x000188280a0a7890 */ /* 0x000fc8000fffe03f */
[----:B------:R-:W-:-:S09]  /*5bf0*/  UPRMT UR10, URZ, 0x654, UR10 ;  /* 0x000006543f0a7896 */ /* 0x000fd2000800000a */
[----:B------:R-:W-:Y:S01]  /*5c00*/  SYNCS.ARRIVE.TRANS64.RED.A1T0 RZ, [UR10], RZ ;  /* 0x000000ffffff79a7 */ /* 0x000fe2000810040a */
[----:B------:R-:W-:Y:S05]  /*5c10*/  @P1 BRA `(.L_x_31) ;  /* 0x0000000000041947 */ /* 0x000fea0003800000 */
[----:B------:R-:W-:Y:S01]  /*5c20*/  BPT.TRAP 0x1 ;  /* 0x000000040000795c */ /* 0x000fe20000300000 */
.L_x_31:
[----:B------:R-:W-:-:S04]  /*5c30*/  UIADD3 UR5, UR5, 0x1, URZ ;  /* 0x0000000105057890 */ /* 0x000fc8000fffe03f */
[----:B------:R-:W-:-:S04]  /*5c40*/  UISETP.NE.AND UP0, UPT, UR5, 0x5, UPT ;  /* 0x000000050500788c */ /* 0x000fc8000bf05270 */
[----:B------:R-:W-:Y:S01]  /*5c50*/  USEL UR10, UR5, URZ, UP0 ;  /* 0x0000003f050a7287 */ /* 0x000fe20008000000 */
[----:B------:R-:W-:Y:S11]  /*5c60*/  @!P0 BRA `(.L_x_32) ;  /* 0x0000000000048947 */ /* 0x000ff60003800000 */
[----:B------:R-:W-:Y:S01]  /*5c70*/  BPT.TRAP 0x1 ;  /* 0x000000040000795c */ /* 0x000fe20000300000 */
.L_x_32:
[----:B------:R-:W-:-:S04]  /*5c80*/  ULEA UR5, UR10, UR36, 0x3 ;  /* 0x000000240a057291 */ /* 0x000fc8000f8e183f */
[----:B------:R-:W-:-:S04]  /*5c90*/  UIADD3 UR5, UR5, 0x18828, URZ ;  /* 0x0001882805057890 */ /* 0x000fc8000fffe03f */
[----:B------:R-:W-:-:S09]  /*5ca0*/  UPRMT UR5, URZ, 0x654, UR5 ;  /* 0x000006543f057896 */ /* 0x000fd20008000005 */
[----:B------:R-:W-:Y:S01]  /*5cb0*/  SYNCS.ARRIVE.TRANS64.RED.A1T0 RZ, [UR5], RZ ;  /* 0x000000ffffff79a7 */ /* 0x000fe20008100405 */
[----:B------:R-:W-:Y:S05]  /*5cc0*/  @P1 BRA `(.L_x_33) ;  /* 0x0000000000041947 */ /* 0x000fea0003800000 */
[----:B------:R-:W-:Y:S01]  /*5cd0*/  BPT.TRAP 0x1 ;  /* 0x000000040000795c */ /* 0x000fe20000300000 */
.L_x_33:
[----:B------:R-:W-:Y:S01]  /*5ce0*/  UIADD3 UR6, UR6, 0x1, URZ ;  /* 0x0000000106067890 */ /* 0x000fe2000fffe03f */
[----:B------:R-:W-:Y:S01]  /*5cf0*/  ISETP.GT.AND P3, PT, R13, 0x1, PT ;  /* 0x000000010d00780c */ /* 0x000fe20003f64270 */
[----:B------:R-:W-:Y:S01]  /*5d00*/  UIADD3 UR5, UR10, 0x1, URZ ;  /* 0x000000010a057890 */ /* 0x000fe2000fffe03f */
[----:B------:R-:W-:Y:S01]  /*5d10*/  VIADD R7, R7, 0x40 ;  /* 0x0000004007077836 */ /* 0x000fe20000000000 */
[----:B------:R-:W-:Y:S01]  /*5d20*/  UISETP.NE.AND UP2, UPT, UR6, 0x5, UPT ;  /* 0x000000050600788c */ /* 0x000fe2000bf45270 */
[----:B------:R-:W-:Y:S01]  /*5d30*/  IADD3 R18, R13, -0x1, RZ ;  /* 0xffffffff0d127810 */ /* 0x000fe20007ffe0ff */
[----:B------:R-:W-:Y:S01]  /*5d40*/  UISETP.NE.AND UP0, UPT, UR5, 0x5, UPT ;  /* 0x000000050500788c */ /* 0x000fe2000bf05270 */
[----:B------:R-:W-:Y:S01]  /*5d50*/  IMAD.MOV.U32 R17, RZ, RZ, R8 ;  /* 0x000000ffff117224 */ /* 0x000fe200078e0008 */
[----:B------:R-:W-:Y:S01]  /*5d60*/  USEL UR10, URZ, 0x1, UP2 ;  /* 0x000000013f0a7887 */ /* 0x000fe20009000000 */
[----:B-1----:R-:W-:Y:S01]  /*5d70*/  MOV R15, R9 ;  /* 0x00000009000f7202 */ /* 0x002fe20000000f00 */
[----:B------:R-:W-:-:S02]  /*5d80*/  USEL UR5, UR5, URZ, UP0 ;  /* 0x0000003f05057287 */ /* 0x000fc40008000000 */
[----:B------:R-:W-:Y:S02]  /*5d90*/  USEL UR6, UR6, URZ, UP2 ;  /* 0x0000003f06067287 */ /* 0x000fe40009000000 */
[----:B------:R-:W-:Y:S01]  /*5da0*/  LOP3.LUT R16, R10, UR10, RZ, 0x3c, !PT ;  /* 0x0000000a0a107c12 */ /* 0x000fe2000f8e3cff */
[----:B------:R-:W-:Y:S09]  /*5db0*/  @P3 BRA `(.L_x_34) ;  /* 0xffffffd400dc3947 */ /* 0x000ff2000383ffff */
.L_x_23:
[----:B------:R-:W-:-:S13]  /*5dc0*/  ISETP.GE.AND P3, PT, R13, RZ, PT ;  /* 0x000000ff0d00720c */ /* 0x000fda0003f66270 */
[----:B------:R-:W-:Y:S05]  /*5dd0*/  @!P3 BRA `(.L_x_35) ;  /* 0x0000002c0050b947 */ /* 0x000fea0003800000 */
[----:B------:R-:W-:Y:S01]  /*5de0*/  VIADD R13, R13, 0x1 ;  /* 0x000000010d0d7836 */ /* 0x000fe20000000000 */
[----:B------:R-:W-:Y:S01]  /*5df0*/  MOV R15, R8 ;  /* 0x00000008000f7202 */ /* 0x000fe20000000f00 */
[----:B------:R-:W-:Y:S01]  /*5e00*/  IMAD.MOV.U32 R10, RZ, RZ, R9 ;  /* 0x000000ffff0a7224 */ /* 0x000fe200078e0009 */
[----:B------:R-:W-:-:S06]  /*5e10*/  ULDC UR7, c[0x0][0x604] ;  /* 0x0001810000077ab9 */ /* 0x000fcc0000000800 */
.L_x_46:
[----:B------:R-:W-:Y:S05]  /*5e20*/  @!P0 BRA `(.L_x_36) ;  /* 0x0000000000048947 */ /* 0x000fea0003800000 */
[----:B------:R-:W-:Y:S01]  /*5e30*/  BPT.TRAP 0x1 ;  /* 0x000000040000795c */ /* 0x000fe20000300000 */
.L_x_36:
[----:B------:R-:W-:Y:S01]  /*5e40*/  ULEA UR10, UR6, UR36, 0x3 ;  /* 0x00000024060a7291 */ /* 0x000fe2000f8e183f */
[----:B------:R-:W-:-:S08]  /*5e50*/  SHF.L.U32 R8, R16, 0x1f, RZ ;  /* 0x0000001f10087819 */ /* 0x000fd000000006ff */
[----:B------:R-:W1:Y:S02]  /*5e60*/  SYNCS.PHASECHK.TRANS64.TRYWAIT P3, [UR10+0x18800], R8 ;  /* 0x01880008ff0075a7 */ /* 0x000e64000806014a */
[----:B-1----:R-:W-:Y:S05]  /*5e70*/  @!P3 BRA `(.L_x_37) ;  /* 0x0000007000e8b947 */ /* 0x002fea0003800000 */
.L_x_116:
        /* <DEDUP_REMOVED lines=42> */
.L_x_38:
[C---:B-1----:R-:W-:Y:S01]  /*6120*/  IADD3 R8, R7.reuse, 0x1, RZ ;  /* 0x0000000107087810 */ /* 0x042fe20007ffe0ff */
[C---:B------:R-:W-:Y:S01]  /*6130*/  VIADD R9, R7.reuse, 0x8 ;  /* 0x0000000807097836 */ /* 0x040fe20000000000 */
[C---:B------:R-:W-:Y:S01]  /*6140*/  ISETP.GE.AND P3, PT, R2.reuse, R7, PT ;  /* 0x000000070200720c */ /* 0x040fe20003f66270 */
[C---:B------:R-:W-:Y:S01]  /*6150*/  VIADD R17, R7.reuse, 0x10 ;  /* 0x0000001007117836 */ /* 0x040fe20000000000 */
[----:B------:R-:W-:Y:S01]  /*6160*/  ISETP.GE.AND P4, PT, R2, R8, PT ;  /* 0x000000080200720c */ /* 0x000fe20003f86270 */
[C---:B------:R-:W-:Y:S01]  /*6170*/  VIADD R170, R7.reuse, 0x30 ;  /* 0x0000003007aa7836 */ /* 0x040fe20000000000 */
[----:B------:R-:W-:Y:S01]  /*6180*/  FSEL R24, R24, -INF , P3 ;  /* 0xff80000018187808 */ /* 0x000fe20001800000 */
[----:B------:R-:W-:Y:S01]  /*6190*/  ULEA UR10, UR6, UR36, 0x3 ;  /* 0x00000024060a7291 */ /* 0x000fe2000f8e183f */
[----:B------:R-:W-:Y:S02]  /*61a0*/  IADD3 R16, R7, 0x9, RZ ;  /* 0x0000000907107810 */ /* 0x000fe40007ffe0ff */
[----:B------:R-:W-:-:S02]  /*61b0*/  ISETP.GE.AND P3, PT, R2, R9, PT ;  /* 0x000000090200720c */ /* 0x000fc40003f66270 */
[----:B------:R-:W-:Y:S02]  /*61c0*/  FSEL R25, R25, -INF , P4 ;  /* 0xff80000019197808 */ /* 0x000fe40002000000 */
[----:B------:R-:W-:Y:S02]  /*61d0*/  FMNMX R18, R24, R15, !PT ;  /* 0x0000000f18127209 */ /* 0x000fe40007800000 */
[----:B------:R-:W-:Y:S02]  /*61e0*/  ISETP.GE.AND P4, PT, R2, R16, PT ;  /* 0x000000100200720c */ /* 0x000fe40003f86270 */
[----:B------:R-:W-:Y:S02]  /*61f0*/  FSEL R28, R28, -INF , P3 ;  /* 0xff8000001c1c7808 */ /* 0x000fe40001800000 */
[----:B------:R-:W-:Y:S02]  /*6200*/  FMNMX R19, R25, R18, !PT ;  /* 0x0000001219137209 */ /* 0x000fe40007800000 */
[----:B------:R-:W-:-:S02]  /*6210*/  IADD3 R18, R7, 0x11, RZ ;  /* 0x0000001107127810 */ /* 0x000fc40007ffe0ff */
[----:B------:R-:W-:Y:S02]  /*6220*/  ISETP.GE.AND P3, PT, R2, R17, PT ;  /* 0x000000110200720c */ /* 0x000fe40003f66270 */
[----:B------:R-:W-:Y:S02]  /*6230*/  FSEL R29, R29, -INF , P4 ;  /* 0xff8000001d1d7808 */ /* 0x000fe40002000000 */
[----:B------:R-:W-:Y:S01]  /*6240*/  FMNMX R20, R28, R19, !PT ;  /* 0x000000131c147209 */ /* 0x000fe20007800000 */
[----:B------:R-:W-:Y:S01]  /*6250*/  VIADD R19, R7, 0x18 ;  /* 0x0000001807137836 */ /* 0x000fe20000000000 */
[----:B------:R-:W-:Y:S02]  /*6260*/  ISETP.GE.AND P4, PT, R2, R18, PT ;  /* 0x000000120200720c */ /* 0x000fe40003f86270 */
[----:B------:R-:W-:Y:S02]  /*6270*/  FSEL R32, R32, -INF , P3 ;  /* 0xff80000020207808 */ /* 0x000fe40001800000 */
[----:B------:R-:W-:-:S02]  /*6280*/  FMNMX R21, R29, R20, !PT ;  /* 0x000000141d157209 */ /* 0x000fc40007800000 */
[----:B------:R-:W-:Y:S02]  /*6290*/  IADD3 R20, R7, 0x19, RZ ;  /* 0x0000001907147810 */ /* 0x000fe40007ffe0ff */
[----:B------:R-:W-:Y:S02]  /*62a0*/  ISETP.GE.AND P3, PT, R2, R19, PT ;  /* 0x000000130200720c */ /* 0x000fe40003f66270 */
[----:B------:R-:W-:Y:S02]  /*62b0*/  FSEL R33, R33, -INF , P4 ;  /* 0xff80000021217808 */ /* 0x000fe40002000000 */
[----:B------:R-:W-:Y:S01]  /*62c0*/  FMNMX R22, R32, R21, !PT ;  /* 0x0000001520167209 */ /* 0x000fe20007800000 */
[----:B------:R-:W-:Y:S01]  /*62d0*/  VIADD R21, R7, 0x20 ;  /* 0x0000002007157836 */ /* 0x000fe20000000000 */
[----:B------:R-:W-:Y:S02]  /*62e0*/  ISETP.GE.AND P4, PT, R2, R20, PT ;  /* 0x000000140200720c */ /* 0x000fe40003f86270 */
[----:B------:R-:W-:-:S02]  /*62f0*/  FSEL R36, R36, -INF , P3 ;  /* 0xff80000024247808 */ /* 0x000fc40001800000 */
[----:B------:R-:W-:Y:S02]  /*6300*/  FMNMX R23, R33, R22, !PT ;  /* 0x0000001621177209 */ /* 0x000fe40007800000 */
[----:B------:R-:W-:Y:S02]  /*6310*/  IADD3 R22, R7, 0x21, RZ ;  /* 0x0000002107167810 */ /* 0x000fe40007ffe0ff */
[----:B------:R-:W-:Y:S02]  /*6320*/  ISETP.GE.AND P3, PT, R2, R21, PT ;  /* 0x000000150200720c */ /* 0x000fe40003f66270 */
[----:B------:R-:W-:Y:S02]  /*6330*/  FSEL R37, R37, -INF , P4 ;  /* 0xff80000025257808 */ /* 0x000fe40002000000 */
[----:B------:R-:W-:Y:S01]  /*6340*/  FMNMX R168, R36, R23, !PT ;  /* 0x0000001724a87209 */ /* 0x000fe20007800000 */
[----:B------:R-:W-:Y:S01]  /*6350*/  VIADD R23, R7, 0x28 ;  /* 0x0000002807177836 */ /* 0x000fe20000000000 */
[----:B------:R-:W-:-:S02]  /*6360*/  ISETP.GE.AND P4, PT, R2, R22, PT ;  /* 0x000000160200720c */ /* 0x000fc40003f86270 */
[----:B------:R-:W-:Y:S02]  /*6370*/  FSEL R40, R40, -INF , P3 ;  /* 0xff80000028287808 */ /* 0x000fe40001800000 */
[----:B------:R-:W-:Y:S02]  /*6380*/  FMNMX R169, R37, R168, !PT ;  /* 0x000000a825a97209 */ /* 0x000fe40007800000 */
[----:B------:R-:W-:Y:S02]  /*6390*/  IADD3 R168, R7, 0x29, RZ ;  /* 0x0000002907a87810 */ /* 0x000fe40007ffe0ff */
[----:B------:R-:W-:Y:S02]  /*63a0*/  ISETP.GE.AND P3, PT, R2, R23, PT ;  /* 0x000000170200720c */ /* 0x000fe40003f66270 */
[----:B------:R-:W-:Y:S02]  /*63b0*/  FSEL R41, R41, -INF , P4 ;  /* 0xff80000029297808 */ /* 0x000fe40002000000 */
[----:B------:R-:W-:-:S02]  /*63c0*/  FMNMX R172, R40, R169, !PT ;  /* 0x000000a928ac7209 */ /* 0x000fc40007800000 */
[----:B------:R-:W-:Y:S02]  /*63d0*/  ISETP.GE.AND P4, PT, R2, R168, PT ;  /* 0x000000a80200720c */ /* 0x000fe40003f86270 */
[----:B------:R-:W-:Y:S02]  /*63e0*/  FSEL R44, R44, -INF , P3 ;  /* 0xff8000002c2c7808 */ /* 0x000fe40001800000 */
[----:B------:R-:W-:Y:S01]  /*63f0*/  FMNMX R169, R41, R172, !PT ;  /* 0x000000ac29a97209 */ /* 0x000fe20007800000 */
[C---:B------:R-:W-:Y:S01]  /*6400*/  VIADD R172, R7.reuse, 0x38 ;  /* 0x0000003807ac7836 */ /* 0x040fe20000000000 */
[----:B------:R-:W-:Y:S02]  /*6410*/  IADD3 R171, R7, 0x31, RZ ;  /* 0x0000003107ab7810 */ /* 0x000fe40007ffe0ff */
[----:B------:R-:W-:Y:S02]  /*6420*/  ISETP.GE.AND P3, PT, R2, R170, PT ;  /* 0x000000aa0200720c */ /* 0x000fe40003f66270 */
[----:B------:R-:W-:-:S02]  /*6430*/  FSEL R45, R45, -INF , P4 ;  /* 0xff8000002d2d7808 */ /* 0x000fc40002000000 */
[----:B------:R-:W-:Y:S02]  /*6440*/  FMNMX R174, R44, R169, !PT ;  /* 0x000000a92cae7209 */ /* 0x000fe40007800000 */
[----:B------:R-:W-:Y:S02]  /*6450*/  ISETP.GE.AND P4, PT, R2, R171, PT ;  /* 0x000000ab0200720c */ /* 0x000fe40003f86270 */
[----:B------:R-:W-:Y:S02]  /*6460*/  FSEL R48, R48, -INF , P3 ;  /* 0xff80000030307808 */ /* 0x000fe40001800000 */
[----:B------:R-:W-:Y:S02]  /*6470*/  FMNMX R169, R45, R174, !PT ;  /* 0x000000ae2da97209 */ /* 0x000fe40007800000 */
[----:B------:R-:W-:Y:S02]  /*6480*/  IADD3 R173, R7, 0x39, RZ ;  /* 0x0000003907ad7810 */ /* 0x000fe40007ffe0ff */
[----:B------:R-:W-:-:S02]  /*6490*/  ISETP.GE.AND P3, PT, R2, R172, PT ;  /* 0x000000ac0200720c */ /* 0x000fc40003f66270 */
[----:B------:R-:W-:Y:S02]  /*64a0*/  FSEL R49, R49, -INF , P4 ;  /* 0xff80000031317808 */ /* 0x000fe40002000000 */
[----:B------:R-:W-:Y:S02]  /*64b0*/  FMNMX R174, R48, R169, !PT ;  /* 0x000000a930ae7209 */ /* 0x000fe40007800000 */
[----:B------:R-:W-:Y:S02]  /*64c0*/  ISETP.GE.AND P4, PT, R2, R173, PT ;  /* 0x000000ad0200720c */ /* 0x000fe40003f86270 */
[----:B------:R-:W-:Y:S02]  /*64d0*/  FSEL R52, R52, -INF , P3 ;  /* 0xff80000034347808 */ /* 0x000fe40001800000 */
[----:B------:R-:W-:Y:S02]  /*64e0*/  FMNMX R169, R49, R174, !PT ;  /* 0x000000ae31a97209 */ /* 0x000fe40007800000 */
[----:B------:R-:W-:-:S02]  /*64f0*/  FSEL R53, R53, -INF , P4 ;  /* 0xff80000035357808 */ /* 0x000fc40002000000 */
[----:B------:R-:W-:Y:S02]  /*6500*/  FMNMX R174, R52, R169, !PT ;  /* 0x000000a934ae7209 */ /* 0x000fe40007800000 */
[----:B------:R-:W-:Y:S02]  /*6510*/  ISETP.GE.AND P6, PT, R3, R8, PT ;  /* 0x000000080300720c */ /* 0x000fe40003fc6270 */
[----:B------:R-:W-:Y:S02]  /*6520*/  FMNMX R174, R53, R174, !PT ;  /* 0x000000ae35ae7209 */ /* 0x000fe40007800000 */
[C---:B------:R-:W-:Y:S02]  /*6530*/  ISETP.GE.AND P5, PT, R3.reuse, R17, PT ;  /* 0x000000110300720c */ /* 0x040fe40003fa6270 */
[----:B------:R-:W-:Y:S01]  /*6540*/  ISETP.GE.AND P3, PT, R3, R9, PT ;  /* 0x000000090300720c */ /* 0x000fe20003f66270 */
[----:B------:R-:W1:Y:S01]  /*6550*/  SHFL.BFLY PT, R169, R174, 0x1, 0x1f ;  /* 0x0c201f00aea97f89 */ /* 0x000e6200000e0000 */
[----:B------:R-:W-:-:S02]  /*6560*/  FSEL R34, R34, -INF , P5 ;  /* 0xff80000022227808 */ /* 0x000fc40002800000 */
[C---:B------:R-:W-:Y:S02]  /*6570*/  ISETP.GE.AND P4, PT, R3.reuse, R16, PT ;  /* 0x000000100300720c */ /* 0x040fe40003f86270 */
[----:B------:R-:W-:Y:S02]  /*6580*/  FSEL R30, R30, -INF , P3 ;  /* 0xff8000001e1e7808 */ /* 0x000fe40001800000 */
[----:B------:R-:W-:Y:S02]  /*6590*/  ISETP.GE.AND P3, PT, R3, R19, PT ;  /* 0x000000130300720c */ /* 0x000fe40003f66270 */
[----:B------:R-:W-:Y:S02]  /*65a0*/  FSEL R27, R27, -INF , P6 ;  /* 0xff8000001b1b7808 */ /* 0x000fe40003000000 */
[----:B------:R-:W-:Y:S02]  /*65b0*/  ISETP.GE.AND P6, PT, R3, R18, PT ;  /* 0x000000120300720c */ /* 0x000fe40003fc6270 */
[----:B------:R-:W-:-:S02]  /*65c0*/  FSEL R38, R38, -INF , P3 ;  /* 0xff80000026267808 */ /* 0x000fc40001800000 */
[----:B------:R-:W-:Y:S02]  /*65d0*/  ISETP.GE.AND P3, PT, R3, R22, PT ;  /* 0x000000160300720c */ /* 0x000fe40003f66270 */
[----:B------:R-:W-:Y:S02]  /*65e0*/  FSEL R31, R31, -INF , P4 ;  /* 0xff8000001f1f7808 */ /* 0x000fe40002000000 */
[----:B------:R-:W-:Y:S02]  /*65f0*/  FSEL R43, R43, -INF , P3 ;  /* 0xff8000002b2b7808 */ /* 0x000fe40001800000 */
[C---:B------:R-:W-:Y:S02]  /*6600*/  ISETP.GE.AND P3, PT, R3.reuse, R170, PT ;  /* 0x000000aa0300720c */ /* 0x040fe40003f66270 */
[----:B------:R-:W-:Y:S02]  /*6610*/  ISETP.GE.AND P4, PT, R3, R20, PT ;  /* 0x000000140300720c */ /* 0x000fe40003f86270 */
[----:B-1----:R-:W-:-:S02]  /*6620*/  FMNMX R169, R174, R169, !PT ;  /* 0x000000a9aea97209 */ /* 0x002fc40007800000 */
[----:B------:R-:W-:Y:S02]  /*6630*/  FSEL R50, R50, -INF , P3 ;  /* 0xff80000032327808 */ /* 0x000fe40001800000 */
[----:B------:R-:W-:Y:S01]  /*6640*/  FSEL R39, R39, -INF , P4 ;  /* 0xff80000027277808 */ /* 0x000fe20002000000 */
[----:B------:R-:W1:Y:S01]  /*6650*/  SHFL.BFLY PT, R176, R169, 0x2, 0x1f ;  /* 0x0c401f00a9b07f89 */ /* 0x000e6200000e0000 */
[----:B------:R-:W-:Y:S02]  /*6660*/  FSEL R35, R35, -INF , P6 ;  /* 0xff80000023237808 */ /* 0x000fe40003000000 */
[C---:B------:R-:W-:Y:S02]  /*6670*/  ISETP.GE.AND P4, PT, R3.reuse, R23, PT ;  /* 0x000000170300720c */ /* 0x040fe40003f86270 */
[----:B------:R-:W-:Y:S02]  /*6680*/  ISETP.GE.AND P6, PT, R3, R21, PT ;  /* 0x000000150300720c */ /* 0x000fe40003fc6270 */
[----:B------:R-:W-:-:S02]  /*6690*/  FSEL R46, R46, -INF , P4 ;  /* 0xff8000002e2e7808 */ /* 0x000fc40002000000 */
[----:B------:R-:W-:Y:S02]  /*66a0*/  FSEL R42, R42, -INF , P6 ;  /* 0xff8000002a2a7808 */ /* 0x000fe40003000000 */
[----:B------:R-:W-:-:S04]  /*66b0*/  ISETP.GE.AND P6, PT, R3, R168, PT ;  /* 0x000000a80300720c */ /* 0x000fc80003fc6270 */
[----:B------:R-:W-:Y:S02]  /*66c0*/  FSEL R47, R47, -INF , P6 ;  /* 0xff8000002f2f7808 */ /* 0x000fe40003000000 */
[----:B------:R-:W-:-:S04]  /*66d0*/  ISETP.GE.AND P6, PT, R3, R172, PT ;  /* 0x000000ac0300720c */ /* 0x000fc80003fc6270 */
[----:B------:R-:W-:Y:S02]  /*66e0*/  FSEL R54, R54, -INF , P6 ;  /* 0xff80000036367808 */ /* 0x000fe40003000000 */
[----:B-1----:R-:W-:-:S04]  /*66f0*/  FMNMX R8, R169, R176, !PT ;  /* 0x000000b0a9087209 */ /* 0x002fc80007800000 */
[----:B------:R-:W-:-:S04]  /*6700*/  FSETP.NEU.AND P5, PT, R8, -INF , PT ;  /* 0xff8000000800780b */ /* 0x000fc80003fad000 */
[----:B------:R-:W-:Y:S02]  /*6710*/  FSEL R16, R8, RZ, P5 ;  /* 0x000000ff08107208 */ /* 0x000fe40002800000 */
[----:B------:R-:W-:-:S03]  /*6720*/  ISETP.GE.AND P5, PT, R3, R7, PT ;  /* 0x000000070300720c */ /* 0x000fc60003fa6270 */
[----:B------:R-:W-:Y:S01]  /*6730*/  FMUL R174, R16, UR7 ;  /* 0x0000000710ae7c20 */ /* 0x000fe20008400000 */
[----:B------:R-:W-:Y:S01]  /*6740*/  FSEL R169, R26, -INF , P5 ;  /* 0xff8000001aa97808 */ /* 0x000fe20002800000 */
[----:B------:R-:W-:-:S01]  /*6750*/  FADD R15, -R16, R15 ;  /* 0x0000000f100f7221 */ /* 0x000fc20000000100 */
[----:B------:R-:W-:Y:S01]  /*6760*/  ISETP.GE.AND P5, PT, R3, R171, PT ;  /* 0x000000ab0300720c */ /* 0x000fe20003fa6270 */
[----:B------:R-:W-:-:S01]  /*6770*/  FFMA R17, R24, UR7, -R174 ;  /* 0x0000000718117c23 */ /* 0x000fc200080008ae */
[----:B------:R-:W-:Y:S01]  /*6780*/  FMNMX R18, R169, R10, !PT ;  /* 0x0000000aa9127209 */ /* 0x000fe20007800000 */
[----:B------:R-:W-:-:S01]  /*6790*/  FFMA R19, R28, UR7, -R174 ;  /* 0x000000071c137c23 */ /* 0x000fc200080008ae */
[----:B------:R-:W-:Y:S01]  /*67a0*/  FSEL R51, R51, -INF , P5 ;  /* 0xff80000033337808 */ /* 0x000fe20002800000 */
[----:B------:R-:W-:-:S01]  /*67b0*/  FFMA R21, R32, UR7, -R174 ;  /* 0x0000000720157c23 */ /* 0x000fc200080008ae */
[----:B------:R-:W-:Y:S01]  /*67c0*/  FMNMX R9, R27, R18, !PT ;  /* 0x000000121b097209 */ /* 0x000fe20007800000 */
[----:B------:R-:W-:-:S01]  /*67d0*/  FFMA R18, R25, UR7, -R174 ;  /* 0x0000000719127c23 */ /* 0x000fc200080008ae */
[----:B------:R-:W-:Y:S01]  /*67e0*/  FSETP.GEU.AND P4, PT, R17, -126, PT ;  /* 0xc2fc00001100780b */ /* 0x000fe20003f8e000 */
[----:B------:R-:W-:-:S01]  /*67f0*/  FFMA R23, R36, UR7, -R174 ;  /* 0x0000000724177c23 */ /* 0x000fc200080008ae */
[----:B------:R-:W-:Y:S01]  /*6800*/  FMNMX R20, R30, R9, !PT ;  /* 0x000000091e147209 */ /* 0x000fe20007800000 */
[----:B------:R-:W-:-:S01]  /*6810*/  FFMA R25, R41, UR7, -R174 ;  /* 0x0000000729197c23 */ /* 0x000fc200080008ae */
[----:B------:R-:W-:Y:S01]  /*6820*/  FSETP.GEU.AND P3, PT, R18, -126, PT ;  /* 0xc2fc00001200780b */ /* 0x000fe20003f6e000 */
[----:B------:R-:W-:-:S01]  /*6830*/  FFMA R28, R44, UR7, -R174 ;  /* 0x000000072c1c7c23 */ /* 0x000fc200080008ae */
[----:B------:R-:W-:Y:S01]  /*6840*/  FMNMX R9, R31, R20, !PT ;  /* 0x000000141f097209 */ /* 0x000fe20007800000 */
[----:B------:R-:W-:-:S01]  /*6850*/  FFMA R48, R48, UR7, -R174 ;  /* 0x0000000730307c23 */ /* 0x000fc200080008ae */
[----:B------:R-:W-:Y:S01]  /*6860*/  ISETP.GE.AND P5, PT, R3, R173, PT ;  /* 0x000000ad0300720c */ /* 0x000fe20003fa6270 */
[----:B------:R-:W-:-:S01]  /*6870*/  FFMA R53, R53, UR7, -R174 ;  /* 0x0000000735357c23 */ /* 0x000fc200080008ae */
[----:B------:R-:W-:Y:S01]  /*6880*/  FMNMX R20, R34, R9, !PT ;  /* 0x0000000922147209 */ /* 0x000fe20007800000 */
[----:B------:R-:W-:-:S01]  /*6890*/  FFMA R52, R52, UR7, -R174 ;  /* 0x0000000734347c23 */ /* 0x000fc200080008ae */
[----:B------:R-:W-:Y:S01]  /*68a0*/  FSEL R55, R55, -INF , P5 ;  /* 0xff80000037377808 */ /* 0x000fe20002800000 */
[----:B------:R-:W-:Y:S01]  /*68b0*/  @!P4 FMUL R17, R17, 0.5 ;  /* 0x3f0000001111c820 */ /* 0x000fe20000400000 */
[----:B------:R-:W-:Y:S01]  /*68c0*/  FMNMX R9, R35, R20, !PT ;  /* 0x0000001423097209 */ /* 0x000fe20007800000 */
[----:B------:R-:W-:-:S01]  /*68d0*/  FFMA R20, R29, UR7, -R174 ;  /* 0x000000071d147c23 */ /* 0x000fc200080008ae */
[----:B------:R-:W-:Y:S01]  /*68e0*/  FSETP.GEU.AND P6, PT, R19, -126, PT ;  /* 0xc2fc00001300780b */ /* 0x000fe20003fce000 */
[----:B------:R-:W-:Y:S01]  /*68f0*/  @!P3 FMUL R18, R18, 0.5 ;  /* 0x3f0000001212b820 */ /* 0x000fe20000400000 */
[----:B------:R-:W-:Y:S01]  /*6900*/  FMNMX R22, R38, R9, !PT ;  /* 0x0000000926167209 */ /* 0x000fe20007800000 */
[----:B------:R-:W1:Y:S01]  /*6910*/  MUFU.EX2 R17, R17 ;  /* 0x0000001100117308 */ /* 0x000e620000000800 */
[----:B------:R-:W-:Y:S01]  /*6920*/  FSETP.GEU.AND P5, PT, R20, -126, PT ;  /* 0xc2fc00001400780b */ /* 0x000fe20003fae000 */
[----:B------:R-:W-:Y:S01]  /*6930*/  FFMA R29, R45, UR7, -R174 ;  /* 0x000000072d1d7c23 */ /* 0x000fe200080008ae */
[----:B------:R-:W-:Y:S01]  /*6940*/  FMNMX R9, R39, R22, !PT ;  /* 0x0000001627097209 */ /* 0x000fe20007800000 */
[----:B------:R-:W-:-:S03]  /*6950*/  FMUL R15, R15, UR7 ;  /* 0x000000070f0f7c20 */ /* 0x000fc60008400000 */
[----:B------:R-:W-:Y:S01]  /*6960*/  FMNMX R22, R42, R9, !PT ;  /* 0x000000092a167209 */ /* 0x000fe20007800000 */
[----:B------:R-:W2:Y:S02]  /*6970*/  MUFU.EX2 R18, R18 ;  /* 0x0000001200127308 */ /* 0x000ea40000000800 */
[----:B------:R-:W-:Y:S01]  /*6980*/  @!P6 FMUL R19, R19, 0.5 ;  /* 0x3f0000001313e820 */ /* 0x000fe20000400000 */
[----:B------:R-:W-:Y:S01]  /*6990*/  FMNMX R9, R43, R22, !PT ;  /* 0x000000162b097209 */ /* 0x000fe20007800000 */
[----:B------:R-:W-:-:S01]  /*69a0*/  FFMA R22, R33, UR7, -R174 ;  /* 0x0000000721167c23 */ /* 0x000fc200080008ae */
[----:B------:R-:W-:Y:S01]  /*69b0*/  FFMA R33, R49, UR7, -R174 ;  /* 0x0000000731217c23 */ /* 0x000fe200080008ae */
[----:B------:R-:W-:Y:S01]  /*69c0*/  @!P5 FMUL R20, R20, 0.5 ;  /* 0x3f0000001414d820 */ /* 0x000fe20000400000 */
[----:B------:R-:W-:Y:S01]  /*69d0*/  FMNMX R24, R46, R9, !PT ;  /* 0x000000092e187209 */ /* 0x000fe20007800000 */
[----:B------:R-:W3:Y:S01]  /*69e0*/  MUFU.EX2 R19, R19 ;  /* 0x0000001300137308 */ /* 0x000ee20000000800 */
[----:B-1----:R-:W-:Y:S01]  /*69f0*/  @!P4 FMUL R17, R17, R17 ;  /* 0x000000111111c220 */ /* 0x002fe20000400000 */
[----:B------:R-:W-:-:S02]  /*6a00*/  FSETP.GEU.AND P4, PT, R21, -126, PT ;  /* 0xc2fc00001500780b */ /* 0x000fc40003f8e000 */
[----:B------:R-:W-:-:S04]  /*6a10*/  FMNMX R9, R47, R24, !PT ;  /* 0x000000182f097209 */ /* 0x000fc80007800000 */
[----:B------:R-:W1:Y:S01]  /*6a20*/  MUFU.EX2 R20, R20 ;  /* 0x0000001400147308 */ /* 0x000e620000000800 */
[----:B--2---:R-:W-:Y:S01]  /*6a30*/  @!P3 FMUL R18, R18, R18 ;  /* 0x000000121212b220 */ /* 0x004fe20000400000 */
[----:B------:R-:W-:Y:S02]  /*6a40*/  FSETP.GEU.AND P3, PT, R22, -126, PT ;  /* 0xc2fc00001600780b */ /* 0x000fe40003f6e000 */
[----:B------:R-:W-:-:S03]  /*6a50*/  FMNMX R24, R50, R9, !PT ;  /* 0x0000000932187209 */ /* 0x000fc60007800000 */
[----:B------:R-:W-:Y:S01]  /*6a60*/  @!P4 FMUL R21, R21, 0.5 ;  /* 0x3f0000001515c820 */ /* 0x000fe20000400000 */
[----:B------:R-:W-:Y:S01]  /*6a70*/  FMNMX R9, R51, R24, !PT ;  /* 0x0000001833097209 */ /* 0x000fe20007800000 */
[----:B------:R-:W-:Y:S01]  /*6a80*/  FFMA R24, R37, UR7, -R174 ;  /* 0x0000000725187c23 */ /* 0x000fe200080008ae */
[----:B---3--:R-:W-:Y:S01]  /*6a90*/  @!P6 FMUL R19, R19, R19 ;  /* 0x000000131313e220 */ /* 0x008fe20000400000 */
[----:B------:R-:W-:Y:S02]  /*6aa0*/  FSETP.GEU.AND P6, PT, R23, -126, PT ;  /* 0xc2fc00001700780b */ /* 0x000fe40003fce000 */
[----:B------:R-:W-:Y:S01]  /*6ab0*/  FMNMX R26, R54, R9, !PT ;  /* 0x00000009361a7209 */ /* 0x000fe20007800000 */
[----:B------:R-:W2:Y:S01]  /*6ac0*/  MUFU.EX2 R21, R21 ;  /* 0x0000001500157308 */ /* 0x000ea20000000800 */
[----:B------:R-:W-:Y:S01]  /*6ad0*/  @!P3 FMUL R22, R22, 0.5 ;  /* 0x3f0000001616b820 */ /* 0x000fe20000400000 */
[----:B-1----:R-:W-:Y:S01]  /*6ae0*/  @!P5 FMUL R20, R20, R20 ;  /* 0x000000141414d220 */ /* 0x002fe20000400000 */
[----:B------:R-:W-:-:S02]  /*6af0*/  FSETP.GEU.AND P5, PT, R24, -126, PT ;  /* 0xc2fc00001800780b */ /* 0x000fc40003fae000 */
[----:B------:R-:W-:Y:S01]  /*6b00*/  FMNMX R9, R55, R26, !PT ;  /* 0x0000001a37097209 */ /* 0x000fe20007800000 */
[----:B------:R-:W-:-:S02]  /*6b10*/  FFMA R26, R40, UR7, -R174 ;  /* 0x00000007281a7c23 */ /* 0x000fc400080008ae */
[----:B------:R-:W1:Y:S02]  /*6b20*/  MUFU.EX2 R22, R22 ;  /* 0x0000001600167308 */ /* 0x000e640000000800 */
[----:B------:R-:W-:Y:S01]  /*6b30*/  @!P6 FMUL R23, R23, 0.5 ;  /* 0x3f0000001717e820 */ /* 0x000fe20000400000 */
[----:B------:R-:W3:Y:S05]  /*6b40*/  SHFL.BFLY PT, R32, R9, 0x1, 0x1f ;  /* 0x0c201f0009207f89 */ /* 0x000eea00000e0000 */
[----:B------:R-:W4:Y:S01]  /*6b50*/  MUFU.EX2 R23, R23 ;  /* 0x0000001700177308 */ /* 0x000f220000000800 */
[----:B------:R-:W-:Y:S01]  /*6b60*/  @!P5 FMUL R24, R24, 0.5 ;  /* 0x3f0000001818d820 */ /* 0x000fe20000400000 */
[----:B--2---:R-:W-:Y:S01]  /*6b70*/  @!P4 FMUL R21, R21, R21 ;  /* 0x000000151515c220 */ /* 0x004fe20000400000 */
[----:B------:R-:W-:-:S05]  /*6b80*/  FSETP.GEU.AND P4, PT, R26, -126, PT ;  /* 0xc2fc00001a00780b */ /* 0x000fca0003f8e000 */
[----:B------:R-:W2:Y:S01]  /*6b90*/  MUFU.EX2 R24, R24 ;  /* 0x0000001800187308 */ /* 0x000ea20000000800 */
[----:B-1----:R-:W-:Y:S01]  /*6ba0*/  @!P3 FMUL R22, R22, R22 ;  /* 0x000000161616b220 */ /* 0x002fe20000400000 */
[----:B------:R-:W-:-:S06]  /*6bb0*/  FSETP.GEU.AND P3, PT, R25, -126, PT ;  /* 0xc2fc00001900780b */ /* 0x000fcc0003f6e000 */
[----:B------:R-:W-:Y:S01]  /*6bc0*/  @!P4 FMUL R26, R26, 0.5 ;  /* 0x3f0000001a1ac820 */ /* 0x000fe20000400000 */
[----:B----4-:R-:W-:Y:S01]  /*6bd0*/  @!P6 FMUL R23, R23, R23 ;  /* 0x000000171717e220 */ /* 0x010fe20000400000 */
[----:B------:R-:W-:Y:S02]  /*6be0*/  FSETP.GEU.AND P6, PT, R28, -126, PT ;  /* 0xc2fc00001c00780b */ /* 0x000fe40003fce000 */
[----:B---3--:R-:W-:Y:S02]  /*6bf0*/  FMNMX R9, R9, R32, !PT ;  /* 0x0000002009097209 */ /* 0x008fe40007800000 */
[----:B------:R-:W1:Y:S01]  /*6c00*/  MUFU.EX2 R26, R26 ;  /* 0x0000001a001a7308 */ /* 0x000e620000000800 */
[----:B------:R-:W-:Y:S01]  /*6c10*/  @!P3 FMUL R25, R25, 0.5 ;  /* 0x3f0000001919b820 */ /* 0x000fe20000400000 */
[----:B--2---:R-:W-:Y:S01]  /*6c20*/  @!P5 FMUL R24, R24, R24 ;  /* 0x000000181818d220 */ /* 0x004fe20000400000 */
[----:B------:R-:W-:Y:S01]  /*6c30*/  FSETP.GEU.AND P5, PT, R29, -126, PT ;  /* 0xc2fc00001d00780b */ /* 0x000fe20003fae000 */
[----:B------:R-:W2:Y:S04]  /*6c40*/  SHFL.BFLY PT, R32, R9, 0x2, 0x1f ;  /* 0x0c401f0009207f89 */ /* 0x000ea800000e0000 */
[----:B------:R-:W3:Y:S01]  /*6c50*/  MUFU.EX2 R25, R25 ;  /* 0x0000001900197308 */ /* 0x000ee20000000800 */
[----:B------:R-:W-:-:S07]  /*6c60*/  @!P6 FMUL R28, R28, 0.5 ;  /* 0x3f0000001c1ce820 */ /* 0x000fce0000400000 */
[----:B------:R-:W4:Y:S01]  /*6c70*/  MUFU.EX2 R28, R28 ;  /* 0x0000001c001c7308 */ /* 0x000f220000000800 */
[----:B------:R-:W-:Y:S01]  /*6c80*/  @!P5 FMUL R29, R29, 0.5 ;  /* 0x3f0000001d1dd820 */ /* 0x000fe20000400000 */
[----:B-1----:R-:W-:Y:S01]  /*6c90*/  @!P4 FMUL R26, R26, R26 ;  /* 0x0000001a1a1ac220 */ /* 0x002fe20000400000 */
[----:B------:R-:W-:-:S05]  /*6ca0*/  FSETP.GEU.AND P4, PT, R48, -126, PT ;  /* 0xc2fc00003000780b */ /* 0x000fca0003f8e000 */
[----:B------:R-:W1:Y:S01]  /*6cb0*/  MUFU.EX2 R29, R29 ;  /* 0x0000001d001d7308 */ /* 0x000e620000000800 */
[----:B---3--:R-:W-:Y:S01]  /*6cc0*/  @!P3 FMUL R25, R25, R25 ;  /* 0x000000191919b220 */ /* 0x008fe20000400000 */
[----:B------:R-:W-:Y:S02]  /*6cd0*/  FSETP.GEU.AND P3, PT, R33, -126, PT ;  /* 0xc2fc00002100780b */ /* 0x000fe40003f6e000 */
[----:B--2---:R-:W-:-:S04]  /*6ce0*/  FMNMX R9, R9, R32, !PT ;  /* 0x0000002009097209 */ /* 0x004fc80007800000 */
[----:B------:R-:W-:Y:S01]  /*6cf0*/  @!P4 FMUL R48, R48, 0.5 ;  /* 0x3f0000003030c820 */ /* 0x000fe20000400000 */
[----:B----4-:R-:W-:Y:S01]  /*6d00*/  @!P6 FMUL R28, R28, R28 ;  /* 0x0000001c1c1ce220 */ /* 0x010fe20000400000 */
[----:B------:R-:W-:Y:S02]  /*6d10*/  FSETP.GEU.AND P6, PT, R52, -126, PT ;  /* 0xc2fc00003400780b */ /* 0x000fe40003fce000 */
[----:B------:R-:W2:Y:S03]  /*6d20*/  MUFU.EX2 R32, R48 ;  /* 0x0000003000207308 */ /* 0x000ea60000000800 */
[----:B------:R-:W-:Y:S01]  /*6d30*/  @!P3 FMUL R33, R33, 0.5 ;  /* 0x3f0000002121b820 */ /* 0x000fe20000400000 */
[----:B-1----:R-:W-:Y:S01]  /*6d40*/  @!P5 FMUL R29, R29, R29 ;  /* 0x0000001d1d1dd220 */ /* 0x002fe20000400000 */
[----:B------:R-:W-:-:S04]  /*6d50*/  FSETP.NEU.AND P5, PT, R9, -INF , PT ;  /* 0xff8000000900780b */ /* 0x000fc80003fad000 */
[----:B------:R-:W1:Y:S01]  /*6d60*/  MUFU.EX2 R33, R33 ;  /* 0x0000002100217308 */ /* 0x000e620000000800 */
[----:B------:R-:W-:Y:S01]  /*6d70*/  FSEL R49, R9, RZ, P5 ;  /* 0x000000ff09317208 */ /* 0x000fe20002800000 */
[----:B------:R-:W-:Y:S01]  /*6d80*/  @!P6 FMUL R52, R52, 0.5 ;  /* 0x3f0000003434e820 */ /* 0x000fe20000400000 */
[----:B------:R-:W-:-:S03]  /*6d90*/  FSETP.GEU.AND P5, PT, R53, -126, PT ;  /* 0xc2fc00003500780b */ /* 0x000fc60003fae000 */
[----:B------:R-:W-:Y:S01]  /*6da0*/  FMUL R168, R49, UR7 ;  /* 0x0000000731a87c20 */ /* 0x000fe20008400000 */
[----:B--2---:R-:W-:Y:S01]  /*6db0*/  @!P4 FMUL R32, R32, R32 ;  /* 0x000000202020c220 */ /* 0x004fe20000400000 */
[----:B------:R2:W3:Y:S02]  /*6dc0*/  MUFU.EX2 R36, R52 ;  /* 0x0000003400247308 */ /* 0x0004e40000000800 */
[----:B------:R-:W-:-:S01]  /*6dd0*/  FFMA R44, R27, UR7, -R168 ;  /* 0x000000071b2c7c23 */ /* 0x000fc200080008a8 */
[--C-:B------:R-:W-:Y:S01]  /*6de0*/  FFMA R169, R169, UR7, -R168.reuse ;  /* 0x00000007a9a97c23 */ /* 0x100fe200080008a8 */
[----:B------:R-:W-:-:S01]  /*6df0*/  FFMA R31, R31, UR7, -R168 ;  /* 0x000000071f1f7c23 */ /* 0x000fc200080008a8 */
[--C-:B------:R-:W-:Y:S01]  /*6e00*/  FFMA R45, R30, UR7, -R168.reuse ;  /* 0x000000071e2d7c23 */ /* 0x100fe200080008a8 */
[----:B------:R-:W-:-:S01]  /*6e10*/  FFMA R48, R35, UR7, -R168 ;  /* 0x0000000723307c23 */ /* 0x000fc200080008a8 */
[--C-:B------:R-:W-:Y:S01]  /*6e20*/  FFMA R34, R34, UR7, -R168.reuse ;  /* 0x0000000722227c23 */ /* 0x100fe200080008a8 */
[----:B------:R-:W-:Y:S01]  /*6e30*/  @!P5 FMUL R53, R53, 0.5 ;  /* 0x3f0000003535d820 */ /* 0x000fe20000400000 */
[----:B-1----:R-:W-:Y:S01]  /*6e40*/  @!P3 FMUL R33, R33, R33 ;  /* 0x000000212121b220 */ /* 0x002fe20000400000 */
[----:B------:R-:W-:Y:S01]  /*6e50*/  FSETP.GEU.AND P3, PT, R44, -126, PT ;  /* 0xc2fc00002c00780b */ /* 0x000fe20003f6e000 */
[--C-:B--2---:R-:W-:Y:S01]  /*6e60*/  FFMA R52, R38, UR7, -R168.reuse ;  /* 0x0000000726347c23 */ /* 0x104fe200080008a8 */
[----:B------:R-:W-:Y:S01]  /*6e70*/  FSETP.GEU.AND P4, PT, R169, -126, PT ;  /* 0xc2fc0000a900780b */ /* 0x000fe20003f8e000 */
[----:B------:R1:W2:Y:S01]  /*6e80*/  MUFU.EX2 R37, R53 ;  /* 0x0000003500257308 */ /* 0x0002a20000000800 */
[----:B------:R-:W-:-:S01]  /*6e90*/  FFMA R39, R39, UR7, -R168 ;  /* 0x0000000727277c23 */ /* 0x000fc200080008a8 */
[--C-:B------:R-:W-:Y:S01]  /*6ea0*/  FFMA R42, R42, UR7, -R168.reuse ;  /* 0x000000072a2a7c23 */ /* 0x100fe200080008a8 */
[----:B------:R-:W-:-:S01]  /*6eb0*/  FFMA R47, R47, UR7, -R168 ;  /* 0x000000072f2f7c23 */ /* 0x000fc200080008a8 */
[--C-:B------:R-:W-:Y:S01]  /*6ec0*/  FFMA R50, R50, UR7, -R168.reuse ;  /* 0x0000000732327c23 */ /* 0x100fe200080008a8 */
[----:B---3--:R-:W-:Y:S01]  /*6ed0*/  @!P6 FMUL R36, R36, R36 ;  /* 0x000000242424e220 */ /* 0x008fe20000400000 */
[----:B------:R-:W-:Y:S01]  /*6ee0*/  FSETP.GEU.AND P6, PT, R45, -126, PT ;  /* 0xc2fc00002d00780b */ /* 0x000fe20003fce000 */
[----:B------:R-:W-:-:S01]  /*6ef0*/  FFMA R54, R54, UR7, -R168 ;  /* 0x0000000736367c23 */ /* 0x000fc200080008a8 */
[----:B-1----:R-:W-:-:S02]  /*6f00*/  FADD R53, R22, R33 ;  /* 0x0000002116357221 */ /* 0x002fc40000000000 */
[----:B------:R-:W-:Y:S01]  /*6f10*/  @!P3 FMUL R44, R44, 0.5 ;  /* 0x3f0000002c2cb820 */ /* 0x000fe20000400000 */
[----:B------:R-:W-:Y:S01]  /*6f20*/  F2FP.SATFINITE.E4M3.F32.PACK_AB_MERGE_C R22, RZ, R22, RZ ;  /* 0x00000016ff16723e */ /* 0x000fe200048070ff */
[----:B------:R-:W-:Y:S01]  /*6f30*/  @!P4 FMUL R169, R169, 0.5 ;  /* 0x3f000000a9a9c820 */ /* 0x000fe20000400000 */
[----:B------:R-:W-:Y:S01]  /*6f40*/  F2FP.SATFINITE.E4M3.F32.PACK_AB_MERGE_C R33, RZ, R33, RZ ;  /* 0x00000021ff21723e */ /* 0x000fe200048070ff */
[----:B------:R-:W1:Y:S01]  /*6f50*/  MUFU.EX2 R27, R44 ;  /* 0x0000002c001b7308 */ /* 0x000e620000000800 */
[----:B------:R-:W-:Y:S01]  /*6f60*/  LOP3.LUT R22, R22, 0xffff, RZ, 0xc0, !PT ;  /* 0x0000ffff16167812 */ /* 0x000fe200078ec0ff */
[----:B--2---:R-:W-:Y:S01]  /*6f70*/  @!P5 FMUL R37, R37, R37 ;  /* 0x000000252525d220 */ /* 0x004fe20000400000 */
[----:B------:R-:W-:Y:S02]  /*6f80*/  FSETP.GEU.AND P5, PT, R31, -126, PT ;  /* 0xc2fc00001f00780b */ /* 0x000fe40003fae000 */
[----:B------:R-:W-:Y:S01]  /*6f90*/  @!P6 FMUL R45, R45, 0.5 ;  /* 0x3f0000002d2de820 */ /* 0x000fe20000400000 */
[----:B------:R-:W-:-:S02]  /*6fa0*/  LOP3.LUT R33, R33, 0xffff, RZ, 0xc0, !PT ;  /* 0x0000ffff21217812 */ /* 0x000fc400078ec0ff */
[----:B------:R2:W3:Y:S08]  /*6fb0*/  MUFU.EX2 R41, R169 ;  /* 0x000000a900297308 */ /* 0x0004f00000000800 */
[----:B------:R4:W5:Y:S01]  /*6fc0*/  MUFU.EX2 R40, R45 ;  /* 0x0000002d00287308 */ /* 0x0009620000000800 */
[----:B-1----:R-:W-:Y:S01]  /*6fd0*/  @!P3 FMUL R27, R27, R27 ;  /* 0x0000001b1b1bb220 */ /* 0x002fe20000400000 */
[----:B------:R-:W-:Y:S01]  /*6fe0*/  FSETP.GEU.AND P3, PT, R48, -126, PT ;  /* 0xc2fc00003000780b */ /* 0x000fe20003f6e000 */
[----:B------:R-:W-:Y:S01]  /*6ff0*/  @!P5 FMUL R31, R31, 0.5 ;  /* 0x3f0000001f1fd820 */ /* 0x000fe20000400000 */
[----:B--2---:R-:W-:Y:S01]  /*7000*/  FADD R169, -R49, R10 ;  /* 0x0000000a31a97221 */ /* 0x004fe20000000100 */
[----:B------:R-:W-:-:S01]  /*7010*/  FADD R10, R17, R26 ;  /* 0x0000001a110a7221 */ /* 0x000fc20000000000 */
[----:B------:R-:W-:Y:S01]  /*7020*/  FADD R49, R19, R28 ;  /* 0x0000001c13317221 */ /* 0x000fe20000000000 */
[----:B------:R-:W-:Y:S01]  /*7030*/  F2FP.SATFINITE.E4M3.F32.PACK_AB_MERGE_C R17, RZ, R17, RZ ;  /* 0x00000011ff11723e */ /* 0x000fe200048070ff */
[----:B------:R-:W1:Y:S01]  /*7040*/  MUFU.EX2 R30, R31 ;  /* 0x0000001f001e7308 */ /* 0x000e620000000800 */
[----:B---3--:R-:W-:Y:S01]  /*7050*/  @!P4 FMUL R41, R41, R41 ;  /* 0x000000292929c220 */ /* 0x008fe20000400000 */
[----:B------:R-:W-:Y:S01]  /*7060*/  FSETP.GEU.AND P4, PT, R34, -126, PT ;  /* 0xc2fc00002200780b */ /* 0x000fe20003f8e000 */
[----:B----4-:R-:W-:-:S01]  /*7070*/  FFMA R45, R43, UR7, -R168 ;  /* 0x000000072b2d7c23 */ /* 0x010fc200080008a8 */
[----:B------:R-:W-:Y:S01]  /*7080*/  FFMA R43, R46, UR7, -R168 ;  /* 0x000000072e2b7c23 */ /* 0x000fe200080008a8 */
[----:B------:R-:W-:Y:S01]  /*7090*/  FMUL R169, R169, UR7 ;  /* 0x00000007a9a97c20 */ /* 0x000fe20008400000 */
[----:B------:R-:W-:Y:S01]  /*70a0*/  LOP3.LUT R17, R17, 0xff, RZ, 0xc0, !PT ;  /* 0x000000ff11117812 */ /* 0x000fe200078ec0ff */
[----:B------:R-:W-:Y:S01]  /*70b0*/  @!P3 FMUL R48, R48, 0.5 ;  /* 0x3f0000003030b820 */ /* 0x000fe20000400000 */
[----:B------:R-:W-:Y:S01]  /*70c0*/  F2FP.SATFINITE.E4M3.F32.PACK_AB_MERGE_C R19, RZ, R19, RZ ;  /* 0x00000013ff13723e */ /* 0x000fe200048070ff */
[----:B-----5:R-:W-:Y:S01]  /*70d0*/  @!P6 FMUL R40, R40, R40 ;  /* 0x000000282828e220 */ /* 0x020fe20000400000 */
[----:B------:R-:W-:Y:S01]  /*70e0*/  FSETP.GEU.AND P6, PT, R52, -126, PT ;  /* 0xc2fc00003400780b */ /* 0x000fe20003fce000 */
[----:B------:R2:W3:Y:S01]  /*70f0*/  MUFU.EX2 R31, R48 ;  /* 0x00000030001f7308 */ /* 0x0004e20000000800 */
[----:B------:R-:W-:-:S02]  /*7100*/  LOP3.LUT R19, R19, 0xff, RZ, 0xc0, !PT ;  /* 0x000000ff13137812 */ /* 0x000fc400078ec0ff */
[----:B------:R-:W-:Y:S01]  /*7110*/  F2FP.SATFINITE.E4M3.F32.PACK_AB_MERGE_C R26, RZ, R26, RZ ;  /* 0x0000001aff1a723e */ /* 0x000fe200048070ff */
[----:B------:R-:W-:Y:S01]  /*7120*/  @!P4 FMUL R34, R34, 0.5 ;  /* 0x3f0000002222c820 */ /* 0x000fe20000400000 */
[----:B------:R-:W-:Y:S01]  /*7130*/  F2FP.SATFINITE.E4M3.F32.PACK_AB_MERGE_C R28, RZ, R28, RZ ;  /* 0x0000001cff1c723e */ /* 0x000fe200048070ff */
[----:B-1----:R-:W-:Y:S01]  /*7140*/  @!P5 FMUL R30, R30, R30 ;  /* 0x0000001e1e1ed220 */ /* 0x002fe20000400000 */
[----:B------:R-:W-:Y:S01]  /*7150*/  FSETP.GEU.AND P5, PT, R39, -126, PT ;  /* 0xc2fc00002700780b */ /* 0x000fe20003fae000 */
[----:B------:R-:W1:Y:S01]  /*7160*/  MUFU.EX2 R38, R34 ;  /* 0x0000002200267308 */ /* 0x000e620000000800 */
[----:B--2---:R-:W-:-:S01]  /*7170*/  FADD R48, R18, R25 ;  /* 0x0000001912307221 */ /* 0x004fc20000000000 */
[----:B------:R-:W-:Y:S02]  /*7180*/  F2FP.SATFINITE.E4M3.F32.PACK_AB_MERGE_C R18, RZ, R18, RZ ;  /* 0x00000012ff12723e */ /* 0x000fe400048070ff */
[----:B------:R-:W-:Y:S01]  /*7190*/  @!P6 FMUL R52, R52, 0.5 ;  /* 0x3f0000003434e820 */ /* 0x000fe20000400000 */
[----:B------:R-:W-:Y:S01]  /*71a0*/  FADD R48, R48, R53 ;  /* 0x0000003530307221 */ /* 0x000fe20000000000 */
[----:B------:R-:W-:-:S02]  /*71b0*/  LOP3.LUT R18, R18, 0xffff, RZ, 0xc0, !PT ;  /* 0x0000ffff12127812 */ /* 0x000fc400078ec0ff */
[----:B------:R2:W4:Y:S01]  /*71c0*/  MUFU.EX2 R44, R52 ;  /* 0x00000034002c7308 */ /* 0x0005220000000800 */
[----:B---3--:R-:W-:Y:S01]  /*71d0*/  @!P3 FMUL R31, R31, R31 ;  /* 0x0000001f1f1fb220 */ /* 0x008fe20000400000 */
[----:B------:R-:W-:Y:S02]  /*71e0*/  FSETP.GEU.AND P3, PT, R45, -126, PT ;  /* 0xc2fc00002d00780b */ /* 0x000fe40003f6e000 */
[----:B------:R-:W-:Y:S01]  /*71f0*/  @!P5 FMUL R39, R39, 0.5 ;  /* 0x3f0000002727d820 */ /* 0x000fe20000400000 */
[----:B------:R-:W-:Y:S02]  /*7200*/  PRMT R17, R18, 0x7604, R17 ;  /* 0x0000760412117816 */ /* 0x000fe40000000011 */
[----:B------:R-:W-:Y:S01]  /*7210*/  F2FP.SATFINITE.E4M3.F32.PACK_AB_MERGE_C R25, RZ, R25, RZ ;  /* 0x00000019ff19723e */ /* 0x000fe200048070ff */
[----:B------:R-:W3:Y:S01]  /*7220*/  MUFU.EX2 R35, R39 ;  /* 0x0000002700237308 */ /* 0x000ee20000000800 */
[----:B-1----:R-:W-:Y:S01]  /*7230*/  @!P4 FMUL R38, R38, R38 ;  /* 0x000000262626c220 */ /* 0x002fe20000400000 */
[----:B------:R-:W-:Y:S01]  /*7240*/  FSETP.GEU.AND P4, PT, R42, -126, PT ;  /* 0xc2fc00002a00780b */ /* 0x000fe20003f8e000 */
[----:B--2---:R-:W-:-:S01]  /*7250*/  FADD R52, R23, R36 ;  /* 0x0000002417347221 */ /* 0x004fc20000000000 */
[----:B------:R-:W-:-:S02]  /*7260*/  F2FP.SATFINITE.E4M3.F32.PACK_AB_MERGE_C R23, RZ, R23, RZ ;  /* 0x00000017ff17723e */ /* 0x000fc400048070ff */
[----:B------:R-:W-:Y:S01]  /*7270*/  F2FP.SATFINITE.E4M3.F32.PACK_AB_MERGE_C R36, RZ, R36, RZ ;  /* 0x00000024ff24723e */ /* 0x000fe200048070ff */
[----:B------:R-:W-:Y:S01]  /*7280*/  @!P3 FMUL R45, R45, 0.5 ;  /* 0x3f0000002d2db820 */ /* 0x000fe20000400000 */
[----:B------:R-:W-:-:S01]  /*7290*/  FADD R49, R49, R52 ;  /* 0x0000003431317221 */ /* 0x000fc20000000000 */
[----:B----4-:R-:W-:Y:S01]  /*72a0*/  @!P6 FMUL R44, R44, R44 ;  /* 0x0000002c2c2ce220 */ /* 0x010fe20000400000 */
[----:B------:R-:W-:Y:S01]  /*72b0*/  FSETP.GEU.AND P6, PT, R43, -126, PT ;  /* 0xc2fc00002b00780b */ /* 0x000fe20003fce000 */
[----:B------:R-:W1:Y:S01]  /*72c0*/  MUFU.EX2 R34, R45 ;  /* 0x0000002d00227308 */ /* 0x000e620000000800 */
[----:B------:R-:W-:Y:S02]  /*72d0*/  LOP3.LUT R23, R23, 0xff, RZ, 0xc0, !PT ;  /* 0x000000ff17177812 */ /* 0x000fe400078ec0ff */
[----:B------:R-:W-:Y:S01]  /*72e0*/  LOP3.LUT R36, R36, 0xff, RZ, 0xc0, !PT ;  /* 0x000000ff24247812 */ /* 0x000fe200078ec0ff */
[----:B------:R-:W-:Y:S01]  /*72f0*/  @!P4 FMUL R42, R42, 0.5 ;  /* 0x3f0000002a2ac820 */ /* 0x000fe20000400000 */
[----:B------:R-:W-:Y:S01]  /*7300*/  LOP3.LUT R26, R26, 0xff, RZ, 0xc0, !PT ;  /* 0x000000ff1a1a7812 */ /* 0x000fe200078ec0ff */
[----:B---3--:R-:W-:Y:S01]  /*7310*/  @!P5 FMUL R35, R35, R35 ;  /* 0x000000232323d220 */ /* 0x008fe20000400000 */
[----:B------:R-:W-:Y:S01]  /*7320*/  FSETP.GEU.AND P5, PT, R47, -126, PT ;  /* 0xc2fc00002f00780b */ /* 0x000fe20003fae000 */
[----:B------:R2:W3:Y:S01]  /*7330*/  MUFU.EX2 R46, R42 ;  /* 0x0000002a002e7308 */ /* 0x0004e20000000800 */
[----:B------:R-:W-:-:S02]  /*7340*/  LOP3.LUT R25, R25, 0xffff, RZ, 0xc0, !PT ;  /* 0x0000ffff19197812 */ /* 0x000fc400078ec0ff */
[----:B------:R-:W-:Y:S01]  /*7350*/  LOP3.LUT R28, R28, 0xff, RZ, 0xc0, !PT ;  /* 0x000000ff1c1c7812 */ /* 0x000fe200078ec0ff */
[----:B------:R-:W-:Y:S01]  /*7360*/  @!P6 FMUL R43, R43, 0.5 ;  /* 0x3f0000002b2be820 */ /* 0x000fe20000400000 */
[----:B------:R-:W-:Y:S01]  /*7370*/  PRMT R25, R25, 0x7604, R26 ;  /* 0x0000760419197816 */ /* 0x000fe2000000001a */
[----:B--2---:R-:W-:-:S01]  /*7380*/  FFMA R42, R51, UR7, -R168 ;  /* 0x00000007332a7c23 */ /* 0x004fc200080008a8 */
[----:B-1----:R-:W-:-:S03]  /*7390*/  @!P3 FMUL R34, R34, R34 ;  /* 0x000000222222b220 */ /* 0x002fc60000400000 */
[----:B------:R-:W1:Y:S02]  /*73a0*/  MUFU.EX2 R43, R43 ;  /* 0x0000002b002b7308 */ /* 0x000e640000000800 */
[----:B------:R-:W-:Y:S01]  /*73b0*/  @!P5 FMUL R47, R47, 0.5 ;  /* 0x3f0000002f2fd820 */ /* 0x000fe20000400000 */
[----:B------:R-:W-:Y:S01]  /*73c0*/  FFMA R168, R55, UR7, -R168 ;  /* 0x0000000737a87c23 */ /* 0x000fe200080008a8 */
[----:B------:R-:W-:Y:S01]  /*73d0*/  FSETP.GEU.AND P3, PT, R42, -126, PT ;  /* 0xc2fc00002a00780b */ /* 0x000fe20003f6e000 */
[----:B------:R-:W-:Y:S01]  /*73e0*/  FADD R55, R24, R37 ;  /* 0x0000002518377221 */ /* 0x000fe20000000000 */
[----:B------:R-:W-:-:S01]  /*73f0*/  FADD R51, R21, R32 ;  /* 0x0000002015337221 */ /* 0x000fc20000000000 */
[----:B---3--:R-:W-:Y:S01]  /*7400*/  @!P4 FMUL R46, R46, R46 ;  /* 0x0000002e2e2ec220 */ /* 0x008fe20000400000 */
[----:B------:R-:W-:Y:S01]  /*7410*/  FSETP.GEU.AND P4, PT, R50, -126, PT ;  /* 0xc2fc00003200780b */ /* 0x000fe20003f8e000 */
[----:B------:R-:W2:Y:S01]  /*7420*/  MUFU.EX2 R39, R47 ;  /* 0x0000002f00277308 */ /* 0x000ea20000000800 */
[----:B------:R-:W-:-:S01]  /*7430*/  FADD R10, R10, R51 ;  /* 0x000000330a0a7221 */ /* 0x000fc20000000000 */
[----:B------:R-:W-:Y:S01]  /*7440*/  FADD R51, R27, R34 ;  /* 0x000000221b337221 */ /* 0x000fe20000000000 */
[----:B------:R-:W-:-:S02]  /*7450*/  F2FP.SATFINITE.E4M3.F32.PACK_AB_MERGE_C R21, RZ, R21, RZ ;  /* 0x00000015ff15723e */ /* 0x000fc400048070ff */
[----:B------:R-:W-:Y:S01]  /*7460*/  FADD R10, R10, R49 ;  /* 0x000000310a0a7221 */ /* 0x000fe20000000000 */
[----:B------:R-:W-:Y:S02]  /*7470*/  F2FP.SATFINITE.E4M3.F32.PACK_AB_MERGE_C R27, RZ, R27, RZ ;  /* 0x0000001bff1b723e */ /* 0x000fe400048070ff */
[----:B------:R-:W-:Y:S01]  /*7480*/  @!P3 FMUL R42, R42, 0.5 ;  /* 0x3f0000002a2ab820 */ /* 0x000fe20000400000 */
[----:B-1----:R-:W-:Y:S01]  /*7490*/  @!P6 FMUL R43, R43, R43 ;  /* 0x0000002b2b2be220 */ /* 0x002fe20000400000 */
[----:B------:R-:W-:Y:S02]  /*74a0*/  FSETP.GEU.AND P6, PT, R54, -126, PT ;  /* 0xc2fc00003600780b */ /* 0x000fe40003fce000 */
[----:B------:R-:W-:Y:S01]  /*74b0*/  @!P4 FMUL R50, R50, 0.5 ;  /* 0x3f0000003232c820 */ /* 0x000fe20000400000 */
[----:B------:R-:W-:Y:S01]  /*74c0*/  F2FP.SATFINITE.E4M3.F32.PACK_AB_MERGE_C R24, RZ, R24, RZ ;  /* 0x00000018ff18723e */ /* 0x000fe200048070ff */
[----:B------:R-:W1:Y:S01]  /*74d0*/  MUFU.EX2 R42, R42 ;  /* 0x0000002a002a7308 */ /* 0x000e620000000800 */
[----:B------:R-:W-:Y:S01]  /*74e0*/  LOP3.LUT R21, R21, 0xff, RZ, 0xc0, !PT ;  /* 0x000000ff15157812 */ /* 0x000fe200078ec0ff */
[----:B------:R-:W-:Y:S01]  /*74f0*/  FADD R52, R40, R43 ;  /* 0x0000002b28347221 */ /* 0x000fe20000000000 */
[----:B--2---:R-:W-:Y:S01]  /*7500*/  @!P5 FMUL R39, R39, R39 ;  /* 0x000000272727d220 */ /* 0x004fe20000400000 */
[----:B------:R-:W-:-:S02]  /*7510*/  FSETP.GEU.AND P5, PT, R168, -126, PT ;  /* 0xc2fc0000a800780b */ /* 0x000fc40003fae000 */
[----:B------:R-:W-:Y:S01]  /*7520*/  F2FP.SATFINITE.E4M3.F32.PACK_AB_MERGE_C R32, RZ, R32, RZ ;  /* 0x00000020ff20723e */ /* 0x000fe200048070ff */
[----:B------:R-:W-:Y:S01]  /*7530*/  FADD R53, R30, R39 ;  /* 0x000000271e357221 */ /* 0x000fe20000000000 */
[----:B------:R2:W3:Y:S01]  /*7540*/  MUFU.EX2 R45, R50 ;  /* 0x00000032002d7308 */ /* 0x0004e20000000800 */
[----:B------:R-:W-:Y:S01]  /*7550*/  @!P6 FMUL R54, R54, 0.5 ;  /* 0x3f0000003636e820 */ /* 0x000fe20000400000 */
[----:B------:R-:W-:Y:S02]  /*7560*/  F2FP.SATFINITE.E4M3.F32.PACK_AB_MERGE_C R37, RZ, R37, RZ ;  /* 0x00000025ff25723e */ /* 0x000fe400048070ff */
[----:B------:R-:W-:Y:S02]  /*7570*/  LOP3.LUT R27, R27, 0xffff, RZ, 0xc0, !PT ;  /* 0x0000ffff1b1b7812 */ /* 0x000fe400078ec0ff */
[----:B------:R-:W-:Y:S02]  /*7580*/  F2FP.SATFINITE.E4M3.F32.PACK_AB_MERGE_C R40, RZ, R40, RZ ;  /* 0x00000028ff28723e */ /* 0x000fe400048070ff */
[----:B------:R4:W5:Y:S01]  /*7590*/  MUFU.EX2 R47, R54 ;  /* 0x00000036002f7308 */ /* 0x0009620000000800 */
[----:B-1----:R-:W-:Y:S01]  /*75a0*/  @!P3 FMUL R42, R42, R42 ;  /* 0x0000002a2a2ab220 */ /* 0x002fe20000400000 */
[----:B------:R-:W-:Y:S01]  /*75b0*/  FSETP.GEU.AND P3, PT, R15, -126, PT ;  /* 0xc2fc00000f00780b */ /* 0x000fe20003f6e000 */
[----:B------:R-:W-:Y:S01]  /*75c0*/  @!P5 FMUL R168, R168, 0.5 ;  /* 0x3f000000a8a8d820 */ /* 0x000fe20000400000 */
[----:B--2---:R-:W-:Y:S01]  /*75d0*/  FADD R50, R20, R29 ;  /* 0x0000001d14327221 */ /* 0x004fe20000000000 */
[----:B------:R-:W-:-:S02]  /*75e0*/  F2FP.SATFINITE.E4M3.F32.PACK_AB_MERGE_C R20, RZ, R20, RZ ;  /* 0x00000014ff14723e */ /* 0x000fc400048070ff */
[----:B------:R-:W-:Y:S01]  /*75f0*/  F2FP.SATFINITE.E4M3.F32.PACK_AB_MERGE_C R29, RZ, R29, RZ ;  /* 0x0000001dff1d723e */ /* 0x000fe200048070ff */
[----:B------:R-:W1:Y:S01]  /*7600*/  MUFU.EX2 R16, R168 ;  /* 0x000000a800107308 */ /* 0x000e620000000800 */
[----:B---3--:R-:W-:Y:S01]  /*7610*/  @!P4 FMUL R45, R45, R45 ;  /* 0x0000002d2d2dc220 */ /* 0x008fe20000400000 */
[----:B------:R-:W-:Y:S01]  /*7620*/  FADD R55, R50, R55 ;  /* 0x0000003732377221 */ /* 0x000fe20000000000 */
[----:B------:R-:W-:Y:S01]  /*7630*/  FSETP.GEU.AND P4, PT, R169, -126, PT ;  /* 0xc2fc0000a900780b */ /* 0x000fe20003f8e000 */
[----:B------:R-:W-:Y:S01]  /*7640*/  FADD R50, R41, R46 ;  /* 0x0000002e29327221 */ /* 0x000fe20000000000 */
[----:B----4-:R-:W-:-:S01]  /*7650*/  FADD R54, R31, R42 ;  /* 0x0000002a1f367221 */ /* 0x010fc20000000000 */
[----:B------:R-:W-:Y:S01]  /*7660*/  FADD R171, R38, R45 ;  /* 0x0000002d26ab7221 */ /* 0x000fe20000000000 */
[----:B------:R-:W-:Y:S01]  /*7670*/  @!P3 FMUL R15, R15, 0.5 ;  /* 0x3f0000000f0fb820 */ /* 0x000fe20000400000 */
[----:B------:R-:W-:Y:S01]  /*7680*/  FADD R55, R48, R55 ;  /* 0x0000003730377221 */ /* 0x000fe20000000000 */
[----:B------:R-:W-:Y:S01]  /*7690*/  F2FP.SATFINITE.E4M3.F32.PACK_AB_MERGE_C R41, RZ, R41, RZ ;  /* 0x00000029ff29723e */ /* 0x000fe200048070ff */
[----:B-----5:R-:W-:Y:S01]  /*76a0*/  @!P6 FMUL R47, R47, R47 ;  /* 0x0000002f2f2fe220 */ /* 0x020fe20000400000 */
[----:B------:R-:W-:Y:S01]  /*76b0*/  F2FP.SATFINITE.E4M3.F32.PACK_AB_MERGE_C R38, RZ, R38, RZ ;  /* 0x00000026ff26723e */ /* 0x000fe200048070ff */
[----:B------:R-:W-:Y:S01]  /*76c0*/  FADD R10, R10, R55 ;  /* 0x000000370a0a7221 */ /* 0x000fe20000000000 */
[----:B------:R-:W2:Y:S01]  /*76d0*/  MUFU.EX2 R15, R15 ;  /* 0x0000000f000f7308 */ /* 0x000ea20000000800 */
[----:B------:R-:W-:Y:S01]  /*76e0*/  F2FP.SATFINITE.E4M3.F32.PACK_AB_MERGE_C R31, RZ, R31, RZ ;  /* 0x0000001fff1f723e */ /* 0x000fe200048070ff */
[----:B------:R-:W-:Y:S01]  /*76f0*/  IMAD.U32 R18, R41, 0x10000, RZ ;  /* 0x0001000029127824 */ /* 0x000fe200078e00ff */
[----:B------:R-:W-:Y:S01]  /*7700*/  LOP3.LUT R20, R20, 0xffff, RZ, 0xc0, !PT ;  /* 0x0000ffff14147812 */ /* 0x000fe200078ec0ff */
[----:B-1----:R-:W-:Y:S01]  /*7710*/  @!P5 FMUL R16, R16, R16 ;  /* 0x000000101010d220 */ /* 0x002fe20000400000 */
[----:B------:R-:W-:Y:S01]  /*7720*/  F2FP.SATFINITE.E4M3.F32.PACK_AB_MERGE_C R30, RZ, R30, RZ ;  /* 0x0000001eff1e723e */ /* 0x000fe200048070ff */
[----:B------:R-:W-:Y:S01]  /*7730*/  FADD R173, R44, R47 ;  /* 0x0000002f2cad7221 */ /* 0x000fe20000000000 */
[----:B------:R-:W-:Y:S01]  /*7740*/  LOP3.LUT R31, R31, 0xffff, RZ, 0xc0, !PT ;  /* 0x0000ffff1f1f7812 */ /* 0x000fe200078ec0ff */
[----:B------:R-:W-:Y:S01]  /*7750*/  FADD R168, R35, R16 ;  /* 0x0000001023a87221 */ /* 0x000fe20000000000 */
[----:B------:R-:W-:Y:S01]  /*7760*/  IMAD.U32 R38, R38, 0x10000, RZ ;  /* 0x0001000026267824 */ /* 0x000fe200078e00ff */
[----:B------:R-:W-:Y:S01]  /*7770*/  F2FP.SATFINITE.E4M3.F32.PACK_AB_MERGE_C R45, RZ, R45, RZ ;  /* 0x0000002dff2d723e */ /* 0x000fe200048070ff */
[----:B------:R-:W-:Y:S01]  /*7780*/  @!P4 FMUL R169, R169, 0.5 ;  /* 0x3f000000a9a9c820 */ /* 0x000fe20000400000 */
[----:B------:R-:W-:Y:S01]  /*7790*/  F2FP.SATFINITE.E4M3.F32.PACK_AB_MERGE_C R42, RZ, R42, RZ ;  /* 0x0000002aff2a723e */ /* 0x000fe200048070ff */
[----:B------:R-:W-:-:S01]  /*77a0*/  FADD R51, R51, R54 ;  /* 0x0000003633337221 */ /* 0x000fc20000000000 */
[----:B------:R-:W-:Y:S01]  /*77b0*/  LOP3.LUT R24, R24, 0xffff, RZ, 0xc0, !PT ;  /* 0x0000ffff18187812 */ /* 0x000fe200078ec0ff */
[----:B------:R-:W-:Y:S01]  /*77c0*/  IMAD.U32 R45, R45, 0x10000, RZ ;  /* 0x000100002d2d7824 */ /* 0x000fe200078e00ff */
[----:B------:R-:W-:Y:S01]  /*77d0*/  PRMT R21, R22, 0x7604, R21 ;  /* 0x0000760416157816 */ /* 0x000fe20000000015 */
[----:B--2---:R-:W-:Y:S01]  /*77e0*/  @!P3 FMUL R15, R15, R15 ;  /* 0x0000000f0f0fb220 */ /* 0x004fe20000400000 */
[----:B------:R-:W-:Y:S01]  /*77f0*/  F2FP.SATFINITE.E4M3.F32.PACK_AB_MERGE_C R44, RZ, R44, RZ ;  /* 0x0000002cff2c723e */ /* 0x000fe200048070ff */
[----:B------:R-:W-:-:S01]  /*7800*/  FADD R168, R53, R168 ;  /* 0x000000a835a87221 */ /* 0x000fc20000000000 */
[----:B------:R-:W-:Y:S01]  /*7810*/  F2FP.SATFINITE.E4M3.F32.PACK_AB_MERGE_C R46, RZ, R46, RZ ;  /* 0x0000002eff2e723e */ /* 0x000fe200048070ff */
[----:B------:R-:W-:-:S01]  /*7820*/  FFMA R6, R15, R6, R10 ;  /* 0x000000060f067223 */ /* 0x000fc2000000000a */
[----:B------:R-:W-:Y:S01]  /*7830*/  F2FP.SATFINITE.E4M3.F32.PACK_AB_MERGE_C R35, RZ, R35, RZ ;  /* 0x00000023ff23723e */ /* 0x000fe200048070ff */
[----:B------:R-:W-:Y:S01]  /*7840*/  IMAD.SHL.U32 R10, R27, 0x1000000, RZ ;  /* 0x010000001b0a7824 */ /* 0x000fe200078e00ff */
[----:B------:R-:W-:Y:S01]  /*7850*/  F2FP.SATFINITE.E4M3.F32.PACK_AB_MERGE_C R34, RZ, R34, RZ ;  /* 0x00000022ff22723e */ /* 0x000fe200048070ff */
[----:B------:R-:W-:Y:S01]  /*7860*/  IMAD.U32 R46, R46, 0x10000, RZ ;  /* 0x000100002e2e7824 */ /* 0x000fe200078e00ff */
[----:B------:R-:W-:Y:S01]  /*7870*/  LOP3.LUT R32, R32, 0xff, RZ, 0xc0, !PT ;  /* 0x000000ff20207812 */ /* 0x000fe200078ec0ff */
[----:B------:R-:W-:-:S01]  /*7880*/  FADD R50, R50, R171 ;  /* 0x000000ab32327221 */ /* 0x000fc20000000000 */
[----:B------:R-:W-:Y:S01]  /*7890*/  LOP3.LUT R37, R37, 0xffff, RZ, 0xc0, !PT ;  /* 0x0000ffff25257812 */ /* 0x000fe200078ec0ff */
[----:B------:R-:W-:-:S01]  /*78a0*/  FADD R173, R52, R173 ;  /* 0x000000ad34ad7221 */ /* 0x000fc20000000000 */
[----:B------:R-:W-:Y:S01]  /*78b0*/  F2FP.SATFINITE.E4M3.F32.PACK_AB_MERGE_C R47, RZ, R47, RZ ;  /* 0x0000002fff2f723e */ /* 0x000fe200048070ff */
[----:B------:R-:W-:-:S01]  /*78c0*/  FADD R51, R51, R168 ;  /* 0x000000a833337221 */ /* 0x000fc20000000000 */
[----:B------:R-:W-:Y:S01]  /*78d0*/  F2FP.SATFINITE.E4M3.F32.PACK_AB_MERGE_C R16, RZ, R16, RZ ;  /* 0x00000010ff10723e */ /* 0x000fe200048070ff */
[----:B------:R-:W-:-:S01]  /*78e0*/  FADD R50, R50, R173 ;  /* 0x000000ad32327221 */ /* 0x000fc20000000000 */
[----:B------:R-:W-:Y:S01]  /*78f0*/  PRMT R19, R20, 0x7604, R19 ;  /* 0x0000760414137816 */ /* 0x000fe20000000013 */
[----:B------:R-:W-:Y:S01]  /*7900*/  IMAD.SHL.U32 R20, R31, 0x1000000, RZ ;  /* 0x010000001f147824 */ /* 0x000fe200078e00ff */
[----:B------:R-:W-:Y:S01]  /*7910*/  LOP3.LUT R29, R29, 0xffff, RZ, 0xc0, !PT ;  /* 0x0000ffff1d1d7812 */ /* 0x000fe200078ec0ff */
[----:B------:R-:W-:-:S01]  /*7920*/  FADD R51, R50, R51 ;  /* 0x0000003332337221 */ /* 0x000fc20000000000 */
[----:B------:R-:W-:Y:S01]  /*7930*/  SHF.L.U32 R40, R40, 0x10, RZ ;  /* 0x0000001028287819 */ /* 0x000fe200000006ff */
[----:B------:R-:W-:Y:S01]  /*7940*/  FMUL R152, R152, R15 ;  /* 0x0000000f98987220 */ /* 0x000fe20000400000 */
[----:B------:R-:W-:Y:S01]  /*7950*/  F2FP.SATFINITE.E4M3.F32.PACK_AB_MERGE_C R43, RZ, R43, RZ ;  /* 0x0000002bff2b723e */ /* 0x000fe200048070ff */
[-C--:B------:R-:W-:Y:S01]  /*7960*/  FMUL R153, R153, R15.reuse ;  /* 0x0000000f99997220 */ /* 0x080fe20000400000 */
[----:B------:R-:W-:Y:S01]  /*7970*/  LOP3.LUT R30, R30, 0xffff, RZ, 0xc0, !PT ;  /* 0x0000ffff1e1e7812 */ /* 0x000fe200078ec0ff */
[----:B------:R-:W-:Y:S01]  /*7980*/  FMUL R156, R156, R15 ;  /* 0x0000000f9c9c7220 */ /* 0x000fe20000400000 */
[----:B------:R-:W-:Y:S01]  /*7990*/  F2FP.SATFINITE.E4M3.F32.PACK_AB_MERGE_C R39, RZ, R39, RZ ;  /* 0x00000027ff27723e */ /* 0x000fe200048070ff */
[-C--:B------:R-:W-:Y:S01]  /*79a0*/  FMUL R157, R157, R15.reuse ;  /* 0x0000000f9d9d7220 */ /* 0x080fe20000400000 */
[----:B------:R-:W-:Y:S01]  /*79b0*/  LOP3.LUT R17, R17, 0xff0000, R18, 0xf8, !PT ;  /* 0x00ff000011117812 */ /* 0x000fe200078ef812 */
[-C--:B------:R-:W-:Y:S01]  /*79c0*/  FMUL R160, R160, R15.reuse ;  /* 0x0000000fa0a07220 */ /* 0x080fe20000400000 */
[----:B------:R-:W-:Y:S01]  /*79d0*/  LOP3.LUT R42, R42, 0xffff, RZ, 0xc0, !PT ;  /* 0x0000ffff2a2a7812 */ /* 0x000fe200078ec0ff */
[----:B------:R-:W1:Y:S01]  /*79e0*/  MUFU.EX2 R18, R169 ;  /* 0x000000a900127308 */ /* 0x000e620000000800 */
[----:B------:R-:W-:Y:S01]  /*79f0*/  PRMT R23, R24, 0x7604, R23 ;  /* 0x0000760418177816 */ /* 0x000fe20000000017 */
[-C--:B------:R-:W-:Y:S01]  /*7a00*/  FMUL R161, R161, R15.reuse ;  /* 0x0000000fa1a17220 */ /* 0x080fe20000400000 */
[----:B------:R-:W-:Y:S01]  /*7a10*/  SHF.L.U32 R44, R44, 0x10, RZ ;  /* 0x000000102c2c7819 */ /* 0x000fe200000006ff */
[-C--:B------:R-:W-:Y:S01]  /*7a20*/  FMUL R164, R164, R15.reuse ;  /* 0x0000000fa4a47220 */ /* 0x080fe20000400000 */
[----:B------:R-:W-:Y:S01]  /*7a30*/  LOP3.LUT R21, R21, 0xff0000, R38, 0xf8, !PT ;  /* 0x00ff000015157812 */ /* 0x000fe200078ef826 */
[-C--:B------:R-:W-:Y:S01]  /*7a40*/  FMUL R165, R165, R15.reuse ;  /* 0x0000000fa5a57220 */ /* 0x080fe20000400000 */
[----:B------:R-:W-:Y:S01]  /*7a50*/  LOP3.LUT R35, R35, 0xffff, RZ, 0xc0, !PT ;  /* 0x0000ffff23237812 */ /* 0x000fe200078ec0ff */
[-C--:B------:R-:W-:Y:S01]  /*7a60*/  FMUL R136, R136, R15.reuse ;  /* 0x0000000f88887220 */ /* 0x080fe20000400000 */
[----:B------:R-:W-:Y:S01]  /*7a70*/  LOP3.LUT R34, R34, 0xffff, RZ, 0xc0, !PT ;  /* 0x0000ffff22227812 */ /* 0x000fe200078ec0ff */
[-C--:B------:R-:W-:Y:S01]  /*7a80*/  FMUL R137, R137, R15.reuse ;  /* 0x0000000f89897220 */ /* 0x080fe20000400000 */
[----:B------:R-:W-:Y:S01]  /*7a90*/  PRMT R32, R33, 0x7604, R32 ;  /* 0x0000760421207816 */ /* 0x000fe20000000020 */
[-C--:B------:R-:W-:Y:S01]  /*7aa0*/  FMUL R140, R140, R15.reuse ;  /* 0x0000000f8c8c7220 */ /* 0x080fe20000400000 */
[----:B------:R-:W-:Y:S01]  /*7ab0*/  PRMT R36, R37, 0x7604, R36 ;  /* 0x0000760425247816 */ /* 0x000fe20000000024 */
[----:B------:R-:W-:Y:S01]  /*7ac0*/  IMAD.SHL.U32 R34, R34, 0x1000000, RZ ;  /* 0x0100000022227824 */ /* 0x000fe200078e00ff */
[----:B------:R-:W-:Y:S01]  /*7ad0*/  SHF.L.U32 R47, R47, 0x10, RZ ;  /* 0x000000102f2f7819 */ /* 0x000fe200000006ff */
[-C--:B------:R-:W-:Y:S01]  /*7ae0*/  FMUL R141, R141, R15.reuse ;  /* 0x0000000f8d8d7220 */ /* 0x080fe20000400000 */
[----:B------:R-:W-:Y:S01]  /*7af0*/  LOP3.LUT R16, R16, 0xffff, RZ, 0xc0, !PT ;  /* 0x0000ffff10107812 */ /* 0x000fe200078ec0ff */
[----:B-1----:R-:W-:Y:S01]  /*7b00*/  @!P4 FMUL R18, R18, R18 ;  /* 0x000000121212c220 */ /* 0x002fe20000400000 */
[----:B------:R-:W-:Y:S01]  /*7b10*/  PRMT R28, R29, 0x7604, R28 ;  /* 0x000076041d1c7816 */ /* 0x000fe2000000001c */
[-C--:B------:R-:W-:Y:S01]  /*7b20*/  FMUL R144, R144, R15.reuse ;  /* 0x0000000f90907220 */ /* 0x080fe20000400000 */
[----:B------:R-:W-:Y:S01]  /*7b30*/  LOP3.LUT R19, R19, 0xff0000, R40, 0xf8, !PT ;  /* 0x00ff000013137812 */ /* 0x000fe200078ef828 */
[-C--:B------:R-:W-:Y:S01]  /*7b40*/  FMUL R145, R145, R15.reuse ;  /* 0x0000000f91917220 */ /* 0x080fe20000400000 */
[----:B------:R-:W-:Y:S01]  /*7b50*/  SHF.L.U32 R43, R43, 0x10, RZ ;  /* 0x000000102b2b7819 */ /* 0x000fe200000006ff */
[-C--:B------:R-:W-:Y:S01]  /*7b60*/  FMUL R148, R148, R15.reuse ;  /* 0x0000000f94947220 */ /* 0x080fe20000400000 */
[----:B------:R-:W-:Y:S01]  /*7b70*/  SHF.L.U32 R30, R30, 0x18, RZ ;  /* 0x000000181e1e7819 */ /* 0x000fe200000006ff */
[-C--:B------:R-:W-:Y:S01]  /*7b80*/  FMUL R149, R149, R15.reuse ;  /* 0x0000000f95957220 */ /* 0x080fe20000400000 */
[----:B------:R-:W-:Y:S01]  /*7b90*/  LOP3.LUT R39, R39, 0xffff, RZ, 0xc0, !PT ;  /* 0x0000ffff27277812 */ /* 0x000fe200078ec0ff */
[-C--:B------:R-:W-:Y:S01]  /*7ba0*/  FMUL R120, R120, R15.reuse ;  /* 0x0000000f78787220 */ /* 0x080fe20000400000 */
[----:B------:R-:W-:Y:S01]  /*7bb0*/  LOP3.LUT R10, R17, R10, RZ, 0xfc, !PT ;  /* 0x0000000a110a7212 */ /* 0x000fe200078efcff */
[----:B------:R-:W-:Y:S01]  /*7bc0*/  IMAD.SHL.U32 R17, R42, 0x1000000, RZ ;  /* 0x010000002a117824 */ /* 0x000fe200078e00ff */
[----:B------:R-:W-:Y:S01]  /*7bd0*/  LOP3.LUT R23, R23, 0xff0000, R44, 0xf8, !PT ;  /* 0x00ff000017177812 */ /* 0x000fe200078ef82c */
[-C--:B------:R-:W-:Y:S01]  /*7be0*/  FMUL R121, R121, R15.reuse ;  /* 0x0000000f79797220 */ /* 0x080fe20000400000 */
[----:B------:R-:W-:Y:S01]  /*7bf0*/  SHF.L.U32 R22, R35, 0x18, RZ ;  /* 0x0000001823167819 */ /* 0x000fe200000006ff */
[-C--:B------:R-:W-:Y:S01]  /*7c00*/  FMUL R124, R124, R15.reuse ;  /* 0x0000000f7c7c7220 */ /* 0x080fe20000400000 */
[----:B------:R-:W-:Y:S01]  /*7c10*/  LOP3.LUT R20, R21, R20, RZ, 0xfc, !PT ;  /* 0x0000001415147212 */ /* 0x000fe200078efcff */
[-C--:B------:R-:W-:Y:S01]  /*7c20*/  FMUL R125, R125, R15.reuse ;  /* 0x0000000f7d7d7220 */ /* 0x080fe20000400000 */
[----:B------:R-:W-:Y:S01]  /*7c30*/  LOP3.LUT R32, R32, 0xff0000, R45, 0xf8, !PT ;  /* 0x00ff000020207812 */ /* 0x000fe200078ef82d */
[-C--:B------:R-:W-:Y:S01]  /*7c40*/  FMUL R128, R128, R15.reuse ;  /* 0x0000000f80807220 */ /* 0x080fe20000400000 */
[----:B------:R-:W-:Y:S01]  /*7c50*/  LOP3.LUT R36, R36, 0xff0000, R47, 0xf8, !PT ;  /* 0x00ff000024247812 */ /* 0x000fe200078ef82f */
[-C--:B------:R-:W-:Y:S01]  /*7c60*/  FMUL R129, R129, R15.reuse ;  /* 0x0000000f81817220 */ /* 0x080fe20000400000 */
[----:B------:R-:W-:Y:S01]  /*7c70*/  SHF.L.U32 R21, R16, 0x18, RZ ;  /* 0x0000001810157819 */ /* 0x000fe200000006ff */
[-C--:B------:R-:W-:Y:S01]  /*7c80*/  FMUL R132, R132, R15.reuse ;  /* 0x0000000f84847220 */ /* 0x080fe20000400000 */
[----:B------:R-:W-:Y:S01]  /*7c90*/  LOP3.LUT R25, R25, 0xff0000, R46, 0xf8, !PT ;  /* 0x00ff000019197812 */ /* 0x000fe200078ef82e */
[-C--:B------:R-:W-:Y:S01]  /*7ca0*/  FMUL R133, R133, R15.reuse ;  /* 0x0000000f85857220 */ /* 0x080fe20000400000 */
[----:B------:R-:W-:Y:S01]  /*7cb0*/  LOP3.LUT R28, R28, 0xff0000, R43, 0xf8, !PT ;  /* 0x00ff00001c1c7812 */ /* 0x000fe200078ef82b */
[-C--:B------:R-:W-:Y:S01]  /*7cc0*/  FMUL R104, R104, R15.reuse ;  /* 0x0000000f68687220 */ /* 0x080fe20000400000 */
[----:B------:R-:W-:Y:S01]  /*7cd0*/  LOP3.LUT R19, R19, R30, RZ, 0xfc, !PT ;  /* 0x0000001e13137212 */ /* 0x000fe200078efcff */
[-C--:B------:R-:W-:Y:S01]  /*7ce0*/  FMUL R105, R105, R15.reuse ;  /* 0x0000000f69697220 */ /* 0x080fe20000400000 */
[----:B------:R-:W-:Y:S01]  /*7cf0*/  SHF.L.U32 R39, R39, 0x18, RZ ;  /* 0x0000001827277819 */ /* 0x000fe200000006ff */
[-C--:B------:R-:W-:Y:S01]  /*7d00*/  FMUL R108, R108, R15.reuse ;  /* 0x0000000f6c6c7220 */ /* 0x080fe20000400000 */
[----:B------:R-:W-:Y:S01]  /*7d10*/  LOP3.LUT R23, R23, R22, RZ, 0xfc, !PT ;  /* 0x0000001617177212 */ /* 0x000fe200078efcff */
[----:B------:R-:W-:Y:S01]  /*7d20*/  FMUL R109, R109, R15 ;  /* 0x0000000f6d6d7220 */ /* 0x000fe20000400000 */
[----:B------:R-:W-:Y:S01]  /*7d30*/  LOP3.LUT R17, R32, R17, RZ, 0xfc, !PT ;  /* 0x0000001120117212 */ /* 0x000fe200078efcff */
[----:B------:R-:W-:Y:S01]  /*7d40*/  FMUL R112, R112, R15 ;  /* 0x0000000f70707220 */ /* 0x000fe20000400000 */
[----:B------:R-:W-:Y:S01]  /*7d50*/  LOP3.LUT R36, R36, R21, RZ, 0xfc, !PT ;  /* 0x0000001524247212 */ /* 0x000fe200078efcff */
[-C--:B------:R-:W-:Y:S01]  /*7d60*/  FMUL R113, R113, R15.reuse ;  /* 0x0000000f71717220 */ /* 0x080fe20000400000 */
[----:B------:R-:W-:Y:S01]  /*7d70*/  LOP3.LUT R25, R25, R34, RZ, 0xfc, !PT ;  /* 0x0000002219197212 */ /* 0x000fe200078efcff */
[----:B------:R-:W-:Y:S01]  /*7d80*/  FMUL R116, R116, R15 ;  /* 0x0000000f74747220 */ /* 0x000fe20000400000 */
[----:B------:R-:W-:Y:S01]  /*7d90*/  LOP3.LUT R28, R28, R39, RZ, 0xfc, !PT ;  /* 0x000000271c1c7212 */ /* 0x000fe200078efcff */
[-C--:B------:R-:W-:Y:S01]  /*7da0*/  FMUL R117, R117, R15.reuse ;  /* 0x0000000f75757220 */ /* 0x080fe20000400000 */
[----:B------:R-:W-:Y:S01]  /*7db0*/  SEL R16, R19, R10, P2 ;  /* 0x0000000a13107207 */ /* 0x000fe20001000000 */
[----:B------:R-:W-:Y:S01]  /*7dc0*/  FMUL R88, R88, R15 ;  /* 0x0000000f58587220 */ /* 0x000fe20000400000 */
[----:B------:R-:W-:Y:S01]  /*7dd0*/  SEL R19, R10, R19, P2 ;  /* 0x000000130a137207 */ /* 0x000fe20001000000 */
[-C--:B------:R-:W-:Y:S01]  /*7de0*/  FMUL R89, R89, R15.reuse ;  /* 0x0000000f59597220 */ /* 0x080fe20000400000 */
[----:B------:R-:W-:Y:S01]  /*7df0*/  SEL R10, R23, R20, P2 ;  /* 0x00000014170a7207 */ /* 0x000fe20001000000 */
[----:B------:R-:W-:Y:S01]  /*7e00*/  FMUL R92, R92, R15 ;  /* 0x0000000f5c5c7220 */ /* 0x000fe20000400000 */
[----:B------:R-:W-:Y:S01]  /*7e10*/  SEL R23, R20, R23, P2 ;  /* 0x0000001714177207 */ /* 0x000fe20001000000 */
[----:B------:R-:W-:Y:S01]  /*7e20*/  FMUL R93, R93, R15 ;  /* 0x0000000f5d5d7220 */ /* 0x000fe20000400000 */
[----:B------:R-:W-:Y:S01]  /*7e30*/  SEL R22, R36, R17, P2 ;  /* 0x0000001124167207 */ /* 0x000fe20001000000 */
[----:B------:R-:W-:Y:S01]  /*7e40*/  FMUL R96, R96, R15 ;  /* 0x0000000f60607220 */ /* 0x000fe20000400000 */
[----:B------:R-:W-:Y:S01]  /*7e50*/  SEL R20, R28, R25, P2 ;  /* 0x000000191c147207 */ /* 0x000fe20001000000 */
[-C--:B------:R-:W-:Y:S01]  /*7e60*/  FMUL R97, R97, R15.reuse ;  /* 0x0000000f61617220 */ /* 0x080fe20000400000 */
[----:B------:R-:W-:Y:S01]  /*7e70*/  SEL R17, R17, R36, P2 ;  /* 0x0000002411117207 */ /* 0x000fe20001000000 */
[-C--:B------:R-:W-:Y:S01]  /*7e80*/  FMUL R100, R100, R15.reuse ;  /* 0x0000000f64647220 */ /* 0x080fe20000400000 */
[----:B------:R-:W-:Y:S01]  /*7e90*/  SEL R25, R25, R28, P2 ;  /* 0x0000001c19197207 */ /* 0x000fe20001000000 */
[-C--:B------:R-:W-:Y:S01]  /*7ea0*/  FMUL R101, R101, R15.reuse ;  /* 0x0000000f65657220 */ /* 0x080fe20000400000 */
[----:B------:R-:W-:Y:S01]  /*7eb0*/  SHF.L.U32 R21, R14, 0x1f, RZ ;  /* 0x0000001f0e157819 */ /* 0x000fe200000006ff */
        /* <DEDUP_REMOVED lines=16> */
[----:B------:R1:W2:Y:S01]  /*7fc0*/  SYNCS.PHASECHK.TRANS64.TRYWAIT P3, [UR10+0x18800], R21 ;  /* 0x01880015ff0075a7 */ /* 0x0002a2000806014a */
[----:B------:R1:W3:Y:S01]  /*7fd0*/  SHFL.IDX PT, R15, R16, R11, 0x1c1f ;  /* 0x001c1f0b100f7589 */ /* 0x0002e200000e0000 */
[----:B------:R-:W-:-:S01]  /*7fe0*/  FFMA R5, R18, R5, R51 ;  /* 0x0000000512057223 */ /* 0x000fc20000000033 */
[-C--:B------:R-:W-:Y:S01]  /*7ff0*/  FMUL R154, R154, R18.reuse ;  /* 0x000000129a9a7220 */ /* 0x080fe20000400000 */
[-C--:B------:R-:W-:Y:S01]  /*8000*/  FMUL R155, R155, R18.reuse ;  /* 0x000000129b9b7220 */ /* 0x080fe20000400000 */
[----:B------:R1:W4:Y:S01]  /*8010*/  SHFL.IDX PT, R19, R19, R12, 0x1c1f ;  /* 0x001c1f0c13137589 */ /* 0x00032200000e0000 */
[-C--:B------:R-:W-:Y:S01]  /*8020*/  FMUL R158, R158, R18.reuse ;  /* 0x000000129e9e7220 */ /* 0x080fe20000400000 */
[-C--:B------:R-:W-:Y:S01]  /*8030*/  FMUL R159, R159, R18.reuse ;  /* 0x000000129f9f7220 */ /* 0x080fe20000400000 */
[-C--:B------:R-:W-:Y:S01]  /*8040*/  FMUL R162, R162, R18.reuse ;  /* 0x00000012a2a27220 */ /* 0x080fe20000400000 */
[----:B------:R1:W1:Y:S01]  /*8050*/  SHFL.IDX PT, R27, R10, R11, 0x1c1f ;  /* 0x001c1f0b0a1b7589 */ /* 0x00026200000e0000 */
        /* <DEDUP_REMOVED lines=56> */
[----:B-1234-:R-:W-:Y:S06]  /*83e0*/  @!P0 BRA `(.L_x_39) ;  /* 0x0000000000048947 */ /* 0x01efec0003800000 */
[----:B------:R-:W-:Y:S01]  /*83f0*/  BPT.TRAP 0x1 ;  /* 0x000000040000795c */ /* 0x000fe20000300000 */
.L_x_39:
[----:B------:R-:W-:Y:S05]  /*8400*/  @P3 BRA `(.L_x_40) ;  /* 0x0000000000083947 */ /* 0x000fea0003800000 */
[----:B------:R-:W1:Y:S02]  /*8410*/  SYNCS.PHASECHK.TRANS64.TRYWAIT P3, [UR10+0x18800], R21 ;  /* 0x01880015ff0075a7 */ /* 0x000e64000806014a */
[----:B-1----:R-:W-:Y:S05]  /*8420*/  @!P3 BRA `(.L_x_41) ;  /* 0x0000004c0094b947 */ /* 0x002fea0003800000 */
.L_x_40:
[-C--:B------:R-:W-:Y:S01]  /*8430*/  PRMT R26, R27, R0.reuse, R23 ;  /* 0x000000001b1a7216 */ /* 0x080fe20000000017 */
[----:B------:R-:W-:Y:S01]  /*8440*/  UIMAD UR10, UR6, 0x380, UR4 ;  /* 0x00000380060a78a4 */ /* 0x000fe2000f8e0204 */
[C-C-:B------:R-:W-:Y:S01]  /*8450*/  PRMT R24, R15.reuse, R0, R19.reuse ;  /* 0x000000000f187216 */ /* 0x140fe20000000013 */
[----:B------:R-:W-:Y:S01]  /*8460*/  UMOV UR11, 0x80000020 ;  /* 0x80000020000b7882 */ /* 0x000fe20000000000 */
[-C--:B------:R-:W-:Y:S01]  /*8470*/  PRMT R25, R15, R4.reuse, R19 ;  /* 0x000000040f197216 */ /* 0x080fe20000000013 */
[----:B------:R-:W-:Y:S01]  /*8480*/  UIADD3 UR14, UR10, 0x80, URZ ;  /* 0x000000800a0e7890 */ /* 0x000fe2000fffe03f */
[----:B------:R-:W-:Y:S01]  /*8490*/  PRMT R27, R27, R4, R23 ;  /* 0x000000041b1b7216 */ /* 0x000fe20000000017 */
[----:B------:R-:W-:Y:S01]  /*84a0*/  UMOV UR15, 0x80000020 ;  /* 0x80000020000f7882 */ /* 0x000fe20000000000 */
[----:B------:R-:W-:Y:S02]  /*84b0*/  UIADD3 UR18, UR10, 0x100, URZ ;  /* 0x000001000a127890 */ /* 0x000fe4000fffe03f */
[----:B------:R-:W-:Y:S01]  /*84c0*/  WARPGROUP.ARRIVE ;  /* 0x00000000000079c5 */ /* 0x000fe20000000000 */
[----:B------:R-:W-:Y:S01]  /*84d0*/  UMOV UR19, 0x80000020 ;  /* 0x8000002000137882 */ /* 0x000fe20000000000 */
[----:B------:R-:W-:Y:S01]  /*84e0*/  UIADD3 UR22, UR10, 0x180, URZ ;  /* 0x000001800a167890 */ /* 0x000fe2000fffe03f */
[----:B------:R-:W-:Y:S01]  /*84f0*/  UMOV UR23, 0x80000020 ;  /* 0x8000002000177882 */ /* 0x000fe20000000000 */
[----:B------:R-:W-:-:S02]  /*8500*/  UIADD3 UR26, UR10, 0x200, URZ ;  /* 0x000002000a1a7890 */ /* 0x000fc4000fffe03f */
[----:B------:R-:W-:Y:S01]  /*8510*/  QGMMA.64x32x32.F32.E4M3.E4M3 R152, R24, gdesc[UR8], R152, gsb0 ;  /* 0x0060000818987df3 */ /* 0x000fe20008000898 */
[----:B------:R-:W-:Y:S01]  /*8520*/  UMOV UR27, 0x80000020 ;  /* 0x80000020001b7882 */ /* 0x000fe20000000000 */
        /* <DEDUP_REMOVED lines=32> */
[C-C-:B------:R-:W-:Y:S02]  /*8730*/  PRMT R24, R29.reuse, R0, R28.reuse ;  /* 0x000000001d187216 */ /* 0x140fe4000000001c */
[----:B------:R-:W-:Y:S02]  /*8740*/  PRMT R25, R29, R4, R28 ;  /* 0x000000041d197216 */ /* 0x000fe4000000001c */
[C-C-:B------:R-:W-:Y:S02]  /*8750*/  PRMT R26, R31.reuse, R0, R17.reuse ;  /* 0x000000001f1a7216 */ /* 0x140fe40000000011 */
[----:B------:R-:W-:-:S04]  /*8760*/  PRMT R27, R31, R4, R17 ;  /* 0x000000041f1b7216 */ /* 0x000fc80000000011 */
        /* <DEDUP_REMOVED lines=28> */
.L_x_42:
[----:B------:R-:W-:-:S04]  /*8930*/  ULEA UR10, UR5, UR36, 0x3 ;  /* 0x00000024050a7291 */ /* 0x000fc8000f8e183f */
[----:B------:R-:W-:-:S04]  /*8940*/  UIADD3 UR10, UR10, 0x18828, URZ ;  /* 0x000188280a0a7890 */ /* 0x000fc8000fffe03f */
[----:B------:R-:W-:-:S09]  /*8950*/  UPRMT UR10, URZ, 0x654, UR10 ;  /* 0x000006543f0a7896 */ /* 0x000fd2000800000a */
[----:B------:R-:W-:Y:S01]  /*8960*/  SYNCS.ARRIVE.TRANS64.RED.A1T0 RZ, [UR10], RZ ;  /* 0x000000ffffff79a7 */ /* 0x000fe2000810040a */
[----:B------:R-:W-:Y:S05]  /*8970*/  @P1 BRA `(.L_x_43) ;  /* 0x0000000000041947 */ /* 0x000fea0003800000 */
[----:B------:R-:W-:Y:S01]  /*8980*/  BPT.TRAP 0x1 ;  /* 0x000000040000795c */ /* 0x000fe20000300000 */
.L_x_43:
[----:B------:R-:W-:-:S04]  /*8990*/  UIADD3 UR5, UR5, 0x1, URZ ;  /* 0x0000000105057890 */ /* 0x000fc8000fffe03f */
[----:B------:R-:W-:-:S04]  /*89a0*/  UISETP.NE.AND UP0, UPT, UR5, 0x5, UPT ;  /* 0x000000050500788c */ /* 0x000fc8000bf05270 */
[----:B------:R-:W-:Y:S01]  /*89b0*/  USEL UR10, UR5, URZ, UP0 ;  /* 0x0000003f050a7287 */ /* 0x000fe20008000000 */
[----:B------:R-:W-:Y:S11]  /*89c0*/  @!P0 BRA `(.L_x_44) ;  /* 0x0000000000048947 */ /* 0x000ff60003800000 */
[----:B------:R-:W-:Y:S01]  /*89d0*/  BPT.TRAP 0x1 ;  /* 0x000000040000795c */ /* 0x000fe20000300000 */
.L_x_44:
[----:B------:R-:W-:-:S04]  /*89e0*/  ULEA UR5, UR10, UR36, 0x3 ;  /* 0x000000240a057291 */ /* 0x000fc8000f8e183f */
[----:B------:R-:W-:-:S04]  /*89f0*/  UIADD3 UR5, UR5, 0x18828, URZ ;  /* 0x0001882805057890 */ /* 0x000fc8000fffe03f */
[----:B------:R-:W-:-:S09]  /*8a00*/  UPRMT UR5, URZ, 0x654, UR5 ;  /* 0x000006543f057896 */ /* 0x000fd20008000005 */
[----:B------:R-:W-:Y:S01]  /*8a10*/  SYNCS.ARRIVE.TRANS64.RED.A1T0 RZ, [UR5], RZ ;  /* 0x000000ffffff79a7 */ /* 0x000fe20008100405 */
[----:B------:R-:W-:Y:S05]  /*8a20*/  @P1 BRA `(.L_x_45) ;  /* 0x0000000000041947 */ /* 0x000fea0003800000 */
[----:B------:R-:W-:Y:S01]  /*8a30*/  BPT.TRAP 0x1 ;  /* 0x000000040000795c */ /* 0x000fe20000300000 */
.L_x_45:
[----:B------:R-:W-:Y:S01]  /*8a40*/  UIADD3 UR6, UR6, 0x1, URZ ;  /* 0x0000000106067890 */ /* 0x000fe2000fffe03f */
[C---:B------:R-:W-:Y:S01]  /*8a50*/  ISETP.GT.AND P3, PT, R13.reuse, 0x1, PT ;  /* 0x000000010d00780c */ /* 0x040fe20003f64270 */
[----:B------:R-:W-:Y:S01]  /*8a60*/  UIADD3 UR5, UR10, 0x1, URZ ;  /* 0x000000010a057890 */ /* 0x000fe2000fffe03f */
[----:B------:R-:W-:Y:S01]  /*8a70*/  VIADD R13, R13, 0xffffffff ;  /* 0xffffffff0d0d7836 */ /* 0x000fe20000000000 */
[----:B------:R-:W-:Y:S01]  /*8a80*/  UISETP.NE.AND UP1, UPT, UR6, 0x5, UPT ;  /* 0x000000050600788c */ /* 0x000fe2000bf25270 */
[----:B------:R-:W-:Y:S01]  /*8a90*/  IADD3 R7, R7, 0x40, RZ ;  /* 0x0000004007077810 */ /* 0x000fe20007ffe0ff */
        /* <DEDUP_REMOVED lines=8> */
.L_x_35:
[----:B------:R-:W1:Y:S01]  /*8b20*/  SHFL.BFLY PT, R3, R6, 0x1, 0x1f ;  /* 0x0c201f0006037f89 */ /* 0x000e6200000e0000 */
[----:B------:R-:W-:Y:S01]  /*8b30*/  BSSY B0, `(.L_x_47) ;  /* 0x0000024000007945 */ /* 0x000fe20003800000 */
[----:B------:R-:W-:Y:S01]  /*8b40*/  IMAD.MOV.U32 R4, RZ, RZ, 0x7f800000 ;  /* 0x7f800000ff047424 */ /* 0x000fe200078e00ff */
[----:B------:R-:W-:Y:S01]  /*8b50*/  MOV R10, 0x3f800000 ;  /* 0x3f800000000a7802 */ /* 0x000fe20000000f00 */
[----:B------:R-:W2:Y:S01]  /*8b60*/  SHFL.BFLY PT, R0, R5, 0x1, 0x1f ;  /* 0x0c201f0005007f89 */ /* 0x000ea200000e0000 */
[----:B-1----:R-:W-:Y:S01]  /*8b70*/  FADD R3, R3, R6 ;  /* 0x0000000603037221 */ /* 0x002fe20000000000 */
[----:B------:R-:W-:Y:S01]  /*8b80*/  MOV R6, 0x7f800000 ;  /* 0x7f80000000067802 */ /* 0x000fe20000000f00 */
[----:B--2---:R-:W-:-:S03]  /*8b90*/  FADD R16, R0, R5 ;  /* 0x0000000500107221 */ /* 0x004fc60000000000 */
[----:B------:R-:W1:Y:S01]  /*8ba0*/  SHFL.BFLY PT, R2, R3, 0x2, 0x1f ;  /* 0x0c401f0003027f89 */ /* 0x000e6200000e0000 */
[----:B------:R-:W-:-:S03]  /*8bb0*/  IMAD.MOV.U32 R0, RZ, RZ, 0x3f800000 ;  /* 0x3f800000ff007424 */ /* 0x000fc600078e00ff */
[----:B------:R-:W2:Y:S01]  /*8bc0*/  SHFL.BFLY PT, R17, R16, 0x2, 0x1f ;  /* 0x0c401f0010117f89 */ /* 0x000ea200000e0000 */
[C---:B-1----:R-:W-:Y:S01]  /*8bd0*/  FSETP.NE.AND P0, PT, R3.reuse, -R2, PT ;  /* 0x800000020300720b */ /* 0x042fe20003f05000 */
[----:B------:R-:W-:Y:S01]  /*8be0*/  FADD R2, R3, R2 ;  /* 0x0000000203027221 */ /* 0x000fe20000000000 */
[----:B--2---:R-:W-:-:S11]  /*8bf0*/  FADD R7, R16, R17 ;  /* 0x0000001110077221 */ /* 0x004fd60000000000 */
[----:B------:R-:W-:Y:S05]  /*8c00*/  @!P0 BRA `(.L_x_48) ;  /* 0x0000000000588947 */ /* 0x000fea0003800000 */
[----:B------:R-:W-:Y:S01]  /*8c10*/  IMAD.MOV.U32 R5, RZ, RZ, R2 ;  /* 0x000000ffff057224 */ /* 0x000fe200078e0002 */
[----:B------:R-:W-:Y:S04]  /*8c20*/  BSSY B1, `(.L_x_49) ;  /* 0x000000d000017945 */ /* 0x000fe80003800000 */
[----:B------:R-:W-:-:S04]  /*8c30*/  IADD3 R0, R5, 0x1800000, RZ ;  /* 0x0180000005007810 */ /* 0x000fc80007ffe0ff */
[----:B------:R-:W-:-:S04]  /*8c40*/  LOP3.LUT R0, R0, 0x7f800000, RZ, 0xc0, !PT ;  /* 0x7f80000000007812 */ /* 0x000fc800078ec0ff */
[----:B------:R-:W-:-:S13]  /*8c50*/  ISETP.GT.U32.AND P0, PT, R0, 0x1ffffff, PT ;  /* 0x01ffffff0000780c */ /* 0x000fda0003f04070 */
[----:B------:R-:W-:Y:S05]  /*8c60*/  @P0 BRA `(.L_x_50) ;  /* 0x0000000000100947 */ /* 0x000fea0003800000 */
[----:B------:R-:W-:Y:S01]  /*8c70*/  IMAD.MOV.U32 R2, RZ, RZ, R5 ;  /* 0x000000ffff027224 */ /* 0x000fe200078e0005 */
[----:B------:R-:W-:-:S07]  /*8c80*/  MOV R15, 0x8ca0 ;  /* 0x00008ca0000f7802 */ /* 0x000fce0000000f00 */
[----:B------:R-:W-:Y:S05]  /*8c90*/  CALL.REL.NOINC `($__internal_0_$__cuda_sm20_rcp_rn_f32_slowpath) ;  /* 0x0000004800207944 */ /* 0x000fea0003c00000 */
[----:B------:R-:W-:Y:S05]  /*8ca0*/  BRA `(.L_x_51) ;  /* 0x0000000000107947 */ /* 0x000fea0003800000 */
.L_x_50:
[----:B------:R-:W1:Y:S02]  /*8cb0*/  MUFU.RCP R0, R5 ;  /* 0x0000000500007308 */ /* 0x000e640000001000 */
[----:B-1----:R-:W-:-:S04]  /*8cc0*/  FFMA R2, R5, R0, -1 ;  /* 0xbf80000005027423 */ /* 0x002fc80000000000 */
[----:B------:R-:W-:-:S04]  /*8cd0*/  FADD.FTZ R3, -R2, -RZ ;  /* 0x800000ff02037221 */ /* 0x000fc80000010100 */
[----:B------:R-:W-:-:S07]  /*8ce0*/  FFMA R0, R0, R3, R0 ;  /* 0x0000000300007223 */ /* 0x000fce0000000000 */
.L_x_51:
[----:B------:R-:W-:Y:S05]  /*8cf0*/  BSYNC B1 ;  /* 0x0000000000017941 */ /* 0x000fea0003800000 */
.L_x_49:
[----:B------:R-:W-:Y:S01]  /*8d00*/  FSETP.GEU.AND P0, PT, |R5|, 1.175494350822287508e-38, PT ;  /* 0x008000000500780b */ /* 0x000fe20003f0e200 */
[----:B------:R-:W-:-:S12]  /*8d10*/  ULDC UR4, c[0x0][0x600] ;  /* 0x0001800000047ab9 */ /* 0x000fd80000000800 */
[----:B------:R-:W-:-:S04]  /*8d20*/  @!P0 FMUL R5, R5, 16777216 ;  /* 0x4b80000005058820 */ /* 0x000fc80000400000 */
[----:B------:R-:W1:Y:S02]  /*8d30*/  MUFU.LG2 R2, R5 ;  /* 0x0000000500027308 */ /* 0x000e640000000c00 */
[----:B-1----:R-:W-:-:S04]  /*8d40*/  @!P0 FADD R2, R2, -24 ;  /* 0xc1c0000002028421 */ /* 0x002fc80000000000 */
[----:B------:R-:W-:-:S04]  /*8d50*/  FMUL R3, R2, 0.69314718246459960938 ;  /* 0x3f31721802037820 */ /* 0x000fc80000400000 */
[----:B------:R-:W-:-:S07]  /*8d60*/  FFMA R6, R8, UR4, R3 ;  /* 0x0000000408067c23 */ /* 0x000fce0008000003 */
.L_x_48:
[----:B------:R-:W-:Y:S05]  /*8d70*/  BSYNC B0 ;  /* 0x0000000000007941 */ /* 0x000fea0003800000 */
.L_x_47:
[----:B------:R-:W-:Y:S01]  /*8d80*/  FSETP.NE.AND P0, PT, R16, -R17, PT ;  /* 0x800000111000720b */ /* 0x000fe20003f05000 */
[----:B------:R-:W-:Y:S01]  /*8d90*/  ULDC UR4, c[0x0][0x608] ;  /* 0x0001820000047ab9 */ /* 0x000fe20000000800 */
[----:B------:R-:W-:Y:S01]  /*8da0*/  BSSY B0, `(.L_x_52) ;  /* 0x0000051000007945 */ /* 0x000fe20003800000 */
[----:B------:R-:W-:-:S04]  /*8db0*/  FMUL R0, R0, UR4 ;  /* 0x0000000400007c20 */ /* 0x000fc80008400000 */
        /* <DEDUP_REMOVED lines=56> */
[----:B------:R-:W-:Y:S06]  /*9140*/  @!P0 BRA `(.L_x_53) ;  /* 0x0000000000588947 */ /* 0x000fec0003800000 */
[----:B------:R-:W-:Y:S01]  /*9150*/  IADD3 R0, R7, 0x1800000, RZ ;  /* 0x0180000007007810 */ /* 0x000fe20007ffe0ff */
[----:B------:R-:W-:Y:S03]  /*9160*/  BSSY B1, `(.L_x_54) ;  /* 0x000000d000017945 */ /* 0x000fe60003800000 */
[----:B------:R-:W-:-:S04]  /*9170*/  LOP3.LUT R0, R0, 0x7f800000, RZ, 0xc0, !PT ;  /* 0x7f80000000007812 */ /* 0x000fc800078ec0ff */
[----:B------:R-:W-:-:S13]  /*9180*/  ISETP.GT.U32.AND P0, PT, R0, 0x1ffffff, PT ;  /* 0x01ffffff0000780c */ /* 0x000fda0003f04070 */
[----:B------:R-:W-:Y:S05]  /*9190*/  @P0 BRA `(.L_x_55) ;  /* 0x0000000000140947 */ /* 0x000fea0003800000 */
[----:B------:R-:W-:Y:S01]  /*91a0*/  IMAD.MOV.U32 R2, RZ, RZ, R7 ;  /* 0x000000ffff027224 */ /* 0x000fe200078e0007 */
[----:B------:R-:W-:-:S07]  /*91b0*/  MOV R15, 0x91d0 ;  /* 0x000091d0000f7802 */ /* 0x000fce0000000f00 */
[----:B------:R-:W-:Y:S05]  /*91c0*/  CALL.REL.NOINC `($__internal_0_$__cuda_sm20_rcp_rn_f32_slowpath) ;  /* 0x0000004000d47944 */ /* 0x000fea0003c00000 */
[----:B------:R-:W-:Y:S01]  /*91d0*/  MOV R10, R0 ;  /* 0x00000000000a7202 */ /* 0x000fe20000000f00 */
[----:B------:R-:W-:Y:S06]  /*91e0*/  BRA `(.L_x_56) ;  /* 0x0000000000107947 */ /* 0x000fec0003800000 */
.L_x_55:
[----:B------:R-:W1:Y:S02]  /*91f0*/  MUFU.RCP R10, R7 ;  /* 0x00000007000a7308 */ /* 0x000e640000001000 */
[----:B-1----:R-:W-:-:S04]  /*9200*/  FFMA R0, R7, R10, -1 ;  /* 0xbf80000007007423 */ /* 0x002fc8000000000a */
[----:B------:R-:W-:-:S04]  /*9210*/  FADD.FTZ R3, -R0, -RZ ;  /* 0x800000ff00037221 */ /* 0x000fc80000010100 */
[----:B------:R-:W-:-:S07]  /*9220*/  FFMA R10, R10, R3, R10 ;  /* 0x000000030a0a7223 */ /* 0x000fce000000000a */
.L_x_56:
[----:B------:R-:W-:Y:S05]  /*9230*/  BSYNC B1 ;  /* 0x0000000000017941 */ /* 0x000fea0003800000 */
.L_x_54:
[----:B------:R-:W-:Y:S01]  /*9240*/  FSETP.GEU.AND P0, PT, |R7|, 1.175494350822287508e-38, PT ;  /* 0x008000000700780b */ /* 0x000fe20003f0e200 */
[----:B------:R-:W-:-:S12]  /*9250*/  ULDC UR4, c[0x0][0x600] ;  /* 0x0001800000047ab9 */ /* 0x000fd80000000800 */
[----:B------:R-:W-:-:S04]  /*9260*/  @!P0 FMUL R7, R7, 16777216 ;  /* 0x4b80000007078820 */ /* 0x000fc80000400000 */
[----:B------:R-:W1:Y:S02]  /*9270*/  MUFU.LG2 R0, R7 ;  /* 0x0000000700007308 */ /* 0x000e640000000c00 */
[----:B-1----:R-:W-:-:S04]  /*9280*/  @!P0 FADD R0, R0, -24 ;  /* 0xc1c0000000008421 */ /* 0x002fc80000000000 */
[----:B------:R-:W-:-:S04]  /*9290*/  FMUL R0, R0, 0.69314718246459960938 ;  /* 0x3f31721800007820 */ /* 0x000fc80000400000 */
[----:B------:R-:W-:-:S07]  /*92a0*/  FFMA R4, R9, UR4, R0 ;  /* 0x0000000409047c23 */ /* 0x000fce0008000000 */
.L_x_53:
[----:B------:R-:W-:Y:S05]  /*92b0*/  BSYNC B0 ;  /* 0x0000000000007941 */ /* 0x000fea0003800000 */
.L_x_52:
[----:B------:R-:W-:Y:S01]  /*92c0*/  UISETP.NE.AND UP0, UPT, UR38, 0x1, UPT ;  /* 0x000000012600788c */ /* 0x000fe2000bf05270 */
[----:B------:R-:W1:Y:S01]  /*92d0*/  S2R R23, SR_TID.X ;  /* 0x0000000000177919 */ /* 0x000e620000002100 */
[----:B------:R-:W-:Y:S02]  /*92e0*/  ULDC UR4, c[0x0][0x608] ;  /* 0x0001820000047ab9 */ /* 0x000fe40000000800 */
[----:B------:R-:W-:Y:S01]  /*92f0*/  FMUL R10, R10, UR4 ;  /* 0x000000040a0a7c20 */ /* 0x000fe20008400000 */
[----:B------:R-:W-:-:S03]  /*9300*/  USEL UR4, URZ, 0x1, UP0 ;  /* 0x000000013f047887 */ /* 0x000fc60008000000 */
[-C--:B------:R-:W-:Y:S01]  /*9310*/  FMUL R154, R154, R10.reuse ;  /* 0x0000000a9a9a7220 */ /* 0x080fe20000400000 */
[-C--:B------:R-:W-:Y:S01]  /*9320*/  FMUL R34, R155, R10.reuse ;  /* 0x0000000a9b227220 */ /* 0x080fe20000400000 */
[-C--:B------:R-:W-:Y:S01]  /*9330*/  FMUL R158, R158, R10.reuse ;  /* 0x0000000a9e9e7220 */ /* 0x080fe20000400000 */
[----:B------:R-:W-:Y:S02]  /*9340*/  IMAD.U32 R0, RZ, RZ, UR4 ;  /* 0x00000004ff007e24 */ /* 0x000fe4000f8e00ff */
[-C--:B------:R-:W-:Y:S01]  /*9350*/  FMUL R32, R159, R10.reuse ;  /* 0x0000000a9f207220 */ /* 0x080fe20000400000 */
[-C--:B------:R-:W-:Y:S01]  /*9360*/  FMUL R162, R162, R10.reuse ;  /* 0x0000000aa2a27220 */ /* 0x080fe20000400000 */
[-C--:B------:R-:W-:Y:S01]  /*9370*/  FMUL R30, R163, R10.reuse ;  /* 0x0000000aa31e7220 */ /* 0x080fe20000400000 */
[-C--:B------:R-:W-:Y:S01]  /*9380*/  FMUL R166, R166, R10.reuse ;  /* 0x0000000aa6a67220 */ /* 0x080fe20000400000 */
[----:B------:R-:W-:Y:S01]  /*9390*/  SHF.L.U32 R0, R0, 0x1f, RZ ;  /* 0x0000001f00007819 */ /* 0x000fe200000006ff */
[-C--:B------:R-:W-:Y:S01]  /*93a0*/  FMUL R26, R167, R10.reuse ;  /* 0x0000000aa71a7220 */ /* 0x080fe20000400000 */
[-C--:B------:R-:W-:Y:S01]  /*93b0*/  FMUL R138, R138, R10.reuse ;  /* 0x0000000a8a8a7220 */ /* 0x080fe20000400000 */
[-C--:B------:R-:W-:Y:S01]  /*93c0*/  FMUL R28, R139, R10.reuse ;  /* 0x0000000a8b1c7220 */ /* 0x080fe20000400000 */
[----:B------:R-:W2:Y:S01]  /*93d0*/  SYNCS.PHASECHK.TRANS64.TRYWAIT P0, [UR39+0x8], R0 ;  /* 0x00000800ff0075a7 */ /* 0x000ea20008000167 */
        /* <DEDUP_REMOVED lines=22> */
[----:B-1----:R-:W-:Y:S01]  /*9540*/  LOP3.LUT P1, RZ, R23, 0x3, RZ, 0xc0, !PT ;  /* 0x0000000317ff7812 */ /* 0x002fe2000782c0ff */
        /* <DEDUP_REMOVED lines=9> */
[----:B--2---:R-:W-:Y:S06]  /*95e0*/  @!P0 BRA `(.L_x_57) ;  /* 0x0000003c003c8947 */ /* 0x004fec0003800000 */
.L_x_117:
[----:B------:R-:W-:Y:S01]  /*95f0*/  ULDC.64 UR10, c[0x0][0x208] ;  /* 0x00008200000a7ab9 */ /* 0x000fe20000000a00 */
[----:B------:R-:W-:Y:S01]  /*9600*/  BSSY B0, `(.L_x_58) ;  /* 0x0000019000007945 */ /* 0x000fe20003800000 */
[----:B------:R-:W-:Y:S02]  /*9610*/  SHF.R.U32.HI R23, RZ, 0x2, R23 ;  /* 0x00000002ff177819 */ /* 0x000fe40000011617 */
[----:B------:R-:W-:Y:S01]  /*9620*/  SHF.R.U32.HI R25, RZ, 0x5, R19 ;  /* 0x00000005ff197819 */ /* 0x000fe20000011613 */
[----:B------:R-:W-:Y:S06]  /*9630*/  @P1 BRA `(.L_x_59) ;  /* 0x0000000000541947 */ /* 0x000fec0003800000 */
[----:B------:R-:W2:Y:S01]  /*9640*/  S2UR UR4, SR_CTAID.Y ;  /* 0x00000000000479c3 */ /* 0x000ea20000002600 */
[----:B-1----:R-:W-:Y:S01]  /*9650*/  LOP3.LUT R0, R23, 0x7, RZ, 0xc0, !PT ;  /* 0x0000000717007812 */ /* 0x002fe200078ec0ff */
[----:B------:R-:W-:Y:S01]  /*9660*/  USHF.L.U32 UR8, UR37, 0x6, URZ ;  /* 0x0000000625087899 */ /* 0x000fe2000800063f */
[----:B------:R-:W-:Y:S01]  /*9670*/  SHF.L.U32 R3, R25, 0x4, RZ ;  /* 0x0000000419037819 */ /* 0x000fe200000006ff */
[----:B------:R-:W-:-:S03]  /*9680*/  ULDC.64 UR6, c[0x0][0x688] ;  /* 0x0001a20000067ab9 */ /* 0x000fc60000000a00 */
[----:B------:R-:W-:Y:S01]  /*9690*/  LOP3.LUT R0, R3, 0xfffffff0, R0, 0xe2, !PT ;  /* 0xfffffff003007812 */ /* 0x000fe200078ee200 */
[----:B------:R-:W1:Y:S04]  /*96a0*/  S2UR UR5, SR_CTAID.Z ;  /* 0x00000000000579c3 */ /* 0x000e680000002700 */
[----:B------:R-:W-:-:S05]  /*96b0*/  VIADD R3, R0, UR8 ;  /* 0x0000000800037c36 */ /* 0x000fca0008000000 */
[----:B------:R-:W-:Y:S01]  /*96c0*/  IADD3 R2, R3, 0x8, RZ ;  /* 0x0000000803027810 */ /* 0x000fe20007ffe0ff */
[----:B--2---:R-:W-:-:S04]  /*96d0*/  UIMAD UR4, UR4, UR6, UR8 ;  /* 0x00000006040472a4 */ /* 0x004fc8000f8e0208 */
[----:B-1----:R-:W-:-:S03]  /*96e0*/  UIMAD UR4, UR5, UR7, UR4 ;  /* 0x00000007050472a4 */ /* 0x002fc6000f8e0204 */
[----:B------:R-:W-:Y:S02]  /*96f0*/  ULDC UR5, c[0x0][0x288] ;  /* 0x0000a20000057ab9 */ /* 0x000fe40000000800 */
[----:B------:R-:W-:Y:S02]  /*9700*/  ISETP.GE.U32.AND P0, PT, R3, UR5, PT ;  /* 0x0000000503007c0c */ /* 0x000fe4000bf06070 */
[----:B------:R-:W-:Y:S02]  /*9710*/  IADD3 R0, P2, R0, UR4, RZ ;  /* 0x0000000400007c10 */ /* 0x000fe4000ff5e0ff */
[----:B------:R-:W-:Y:S01]  /*9720*/  ISETP.GE.U32.AND P1, PT, R2, UR5, PT ;  /* 0x0000000502007c0c */ /* 0x000fe2000bf26070 */
[----:B------:R-:W-:Y:S02]  /*9730*/  ULDC.64 UR4, c[0x0][0x680] ;  /* 0x0001a00000047ab9 */ /* 0x000fe40000000a00 */
[----:B------:R-:W-:Y:S01]  /*9740*/  IMAD.X R3, RZ, RZ, RZ, P2 ;  /* 0x000000ffff037224 */ /* 0x000fe200010e06ff */
[----:B------:R-:W-:-:S04]  /*9750*/  LEA R2, P2, R0, UR4, 0x2 ;  /* 0x0000000400027c11 */ /* 0x000fc8000f8410ff */
[----:B------:R-:W-:-:S05]  /*9760*/  LEA.HI.X R3, R0, UR5, R3, 0x2, P2 ;  /* 0x0000000500037c11 */ /* 0x000fca00090f1403 */
[----:B------:R2:W-:Y:S04]  /*9770*/  @!P0 STG.E desc[UR10][R2.64], R6 ;  /* 0x0000000602008986 */ /* 0x0005e8000c10190a */
[----:B------:R2:W-:Y:S02]  /*9780*/  @!P1 STG.E desc[UR10][R2.64+0x20], R4 ;  /* 0x0000200402009986 */ /* 0x0005e4000c10190a */
.L_x_59:
[----:B------:R-:W-:Y:S05]  /*9790*/  BSYNC B0 ;  /* 0x0000000000007941 */ /* 0x000fea0003800000 */
.L_x_58:
[----:B------:R-:W-:Y:S01]  /*97a0*/  ULDC.64 UR4, c[0x0][0x730] ;  /* 0x0001cc0000047ab9 */ /* 0x000fe20000000a00 */
[-C--:B------:R-:W-:Y:S01]  /*97b0*/  FMUL R74, R74, R10.reuse ;  /* 0x0000000a4a4a7220 */ /* 0x080fe20000400000 */
[----:B------:R-:W-:Y:S01]  /*97c0*/  ISETP.NE.U32.AND P0, PT, RZ, UR4, PT ;  /* 0x00000004ff007c0c */ /* 0x000fe2000bf05070 */
[-C--:B------:R-:W-:Y:S01]  /*97d0*/  FMUL R75, R75, R10.reuse ;  /* 0x0000000a4b4b7220 */ /* 0x080fe20000400000 */
[-C--:B------:R-:W-:Y:S01]  /*97e0*/  FMUL R78, R78, R10.reuse ;  /* 0x0000000a4e4e7220 */ /* 0x080fe20000400000 */
[-C--:B------:R-:W-:Y:S01]  /*97f0*/  FMUL R79, R79, R10.reuse ;  /* 0x0000000a4f4f7220 */ /* 0x080fe20000400000 */
[----:B------:R-:W-:Y:S01]  /*9800*/  ISETP.NE.AND.EX P0, PT, RZ, UR5, PT, P0 ;  /* 0x00000005ff007c0c */ /* 0x000fe2000bf05300 */
        /* <DEDUP_REMOVED lines=12> */
[----:B------:R-:W-:Y:S06]  /*98d0*/  @P0 BRA `(.L_x_60) ;  /* 0x0000000000200947 */ /* 0x000fec0003800000 */
[----:B------:R-:W-:Y:S02]  /*98e0*/  ULDC.64 UR4, c[0x0][0x728] ;  /* 0x0001ca0000047ab9 */ /* 0x000fe40000000a00 */
[----:B------:R-:W-:-:S04]  /*98f0*/  ISETP.NE.U32.AND P0, PT, RZ, UR4, PT ;  /* 0x00000004ff007c0c */ /* 0x000fc8000bf05070 */
[----:B------:R-:W-:-:S13]  /*9900*/  ISETP.NE.AND.EX P0, PT, RZ, UR5, PT, P0 ;  /* 0x00000005ff007c0c */ /* 0x000fda000bf05300 */
[----:B------:R-:W-:Y:S05]  /*9910*/  @!P0 BRA `(.L_x_61) ;  /* 0x00000000000c8947 */ /* 0x000fea0003800000 */
[----:B-12---:R-:W1:Y:S02]  /*9920*/  LDC.64 R2, c[0x0][0x728] ;  /* 0x0001ca00ff027b82 */ /* 0x006e640000000a00 */
[----:B-1----:R4:W5:Y:S01]  /*9930*/  LDG.E R17, desc[UR10][R2.64] ;  /* 0x0000000a02117981 */ /* 0x002962000c1e1900 */
[----:B------:R-:W-:Y:S05]  /*9940*/  BRA `(.L_x_60) ;  /* 0x0000000000047947 */ /* 0x000fea0003800000 */
.L_x_61:
[----:B------:R-:W3:Y:S02]  /*9950*/  LDC R17, c[0x0][0x720] ;  /* 0x0001c800ff117b82 */ /* 0x000ee40000000800 */
.L_x_60:
[----:B-1----:R-:W-:-:S04]  /*9960*/  MOV R0, RZ ;  /* 0x000000ff00007202 */ /* 0x002fc80000000f00 */
[----:B------:R-:W-:-:S13]  /*9970*/  LOP3.LUT P0, RZ, R0, 0x9f, RZ, 0xc0, !PT ;  /* 0x0000009f00ff7812 */ /* 0x000fda000780c0ff */
[----:B------:R-:W-:Y:S05]  /*9980*/  @!P0 BRA `(.L_x_62) ;  /* 0x0000000000408947 */ /* 0x000fea0003800000 */
[----:B--2-4-:R-:W-:Y:S01]  /*9990*/  MOV R2, 0x0 ;  /* 0x0000000000027802 */ /* 0x014fe20000000f00 */
[----:B------:R-:W-:Y:S01]  /*99a0*/  ULDC.64 UR4, c[0x4][0x70] ;  /* 0x01001c0000047ab9 */ /* 0x000fe20000000a00 */
[----:B------:R-:W-:Y:S01]  /*99b0*/  ULDC.64 UR6, c[0x4][0x8] ;  /* 0x0100020000067ab9 */ /* 0x000fe20000000a00 */
[----:B------:R-:W-:Y:S01]  /*99c0*/  MOV R4, UR4 ;  /* 0x0000000400047c02 */ /* 0x000fe20008000f00 */
[----:B------:R-:W-:Y:S01]  /*99d0*/  IMAD.U32 R5, RZ, RZ, UR5 ;  /* 0x00000005ff057e24 */ /* 0x000fe2000f8e00ff */
[----:B------:R-:W-:Y:S01]  /*99e0*/  ULDC.64 UR4, c[0x4][0x78] ;  /* 0x01001e0000047ab9 */ /* 0x000fe20000000a00 */
[----:B------:R-:W1:Y:S01]  /*99f0*/  LDC.64 R2, c[0x4][R2] ;  /* 0x0100000002027b82 */ /* 0x000e620000000a00 */
[----:B------:R-:W-:Y:S01]  /*9a00*/  MOV R6, UR4 ;  /* 0x0000000400067c02 */ /* 0x000fe20008000f00 */
[----:B------:R-:W-:Y:S01]  /*9a10*/  IMAD.U32 R7, RZ, RZ, UR5 ;  /* 0x00000005ff077e24 */ /* 0x000fe2000f8e00ff */
[----:B------:R-:W-:Y:S01]  /*9a20*/  MOV R10, UR6 ;  /* 0x00000006000a7c02 */ /* 0x000fe20008000f00 */
[----:B------:R-:W-:Y:S01]  /*9a30*/  IMAD.U32 R11, RZ, RZ, UR7 ;  /* 0x00000007ff0b7e24 */ /* 0x000fe2000f8e00ff */
[----:B------:R-:W-:Y:S01]  /*9a40*/  MOV R8, 0x70 ;  /* 0x0000007000087802 */ /* 0x000fe20000000f00 */
[----:B------:R-:W-:Y:S01]  /*9a50*/  IMAD.MOV.U32 R12, RZ, RZ, 0x1 ;  /* 0x00000001ff0c7424 */ /* 0x000fe200078e00ff */
[----:B------:R-:W-:-:S07]  /*9a60*/  MOV R13, RZ ;  /* 0x000000ff000d7202 */ /* 0x000fce0000000f00 */
[----:B------:R-:W-:-:S07]  /*9a70*/  LEPC R20, `(.L_x_62) ;  /* 0x000000001014794e */ /* 0x000fce0000000000 */
[----:B-1-3-5:R-:W-:Y:S05]  /*9a80*/  CALL.ABS.NOINC R2 ;  /* 0x0000000002007343 */ /* 0x02afea0003c00000 */
.L_x_62:
[----:B--2-4-:R-:W-:Y:S01]  /*9a90*/  MOV R3, UR38 ;  /* 0x0000002600037c02 */ /* 0x014fe20008000f00 */
[----:B------:R-:W-:-:S04]  /*9aa0*/  IMAD.U32 R16, RZ, RZ, UR36 ;  /* 0x00000024ff107e24 */ /* 0x000fc8000f8e00ff */
[----:B------:R-:W-:-:S04]  /*9ab0*/  IMAD R16, R3, 0x1100, R16 ;  /* 0x0000110003107824 */ /* 0x000fc800078e0210 */
[----:B------:R-:W-:-:S05]  /*9ac0*/  VIADD R0, R16, 0xffffef00 ;  /* 0xffffef0010007836 */ /* 0x000fca0000000000 */
[----:B------:R-:W-:-:S13]  /*9ad0*/  LOP3.LUT P0, RZ, R0, 0x90, RZ, 0xc0, !PT ;  /* 0x0000009000ff7812 */ /* 0x000fda000780c0ff */
[----:B------:R-:W-:Y:S05]  /*9ae0*/  @!P0 BRA `(.L_x_63) ;  /* 0x0000000000408947 */ /* 0x000fea0003800000 */
[----:B------:R-:W-:Y:S01]  /*9af0*/  MOV R2, 0x0 ;  /* 0x0000000000027802 */ /* 0x000fe20000000f00 */
        /* <DEDUP_REMOVED lines=15> */
.L_x_63:
[----:B------:R-:W1:Y:S01]  /*9bf0*/  S2R R5, SR_TID.X ;  /* 0x0000000000057919 */ /* 0x000e620000002100 */
[----:B------:R-:W-:Y:S01]  /*9c00*/  ULDC.64 UR4, c[0x0][0x730] ;  /* 0x0001cc0000047ab9 */ /* 0x000fe20000000a00 */
[----:B------:R-:W-:Y:S01]  /*9c10*/  IMAD.SHL.U32 R23, R23, 0x20, RZ ;  /* 0x0000002017177824 */ /* 0x000fe200078e00ff */
[----:B------:R-:W-:Y:S02]  /*9c20*/  ISETP.NE.U32.AND P0, PT, RZ, UR4, PT ;  /* 0x00000004ff007c0c */ /* 0x000fe4000bf05070 */
[----:B------:R-:W-:Y:S02]  /*9c30*/  IADD3 R19, R19, 0x1f, RZ ;  /* 0x0000001f13137810 */ /* 0x000fe40007ffe0ff */
[----:B------:R-:W-:Y:S02]  /*9c40*/  ISETP.NE.AND.EX P0, PT, RZ, UR5, PT, P0 ;  /* 0x00000005ff007c0c */ /* 0x000fe4000bf05300 */
[----:B------:R-:W-:-:S11]  /*9c50*/  ISETP.GT.U32.AND P1, PT, R19, 0x3e, PT ;  /* 0x0000003e1300780c */ /* 0x000fd60003f24070 */
[----:B---3-5:R-:W2:Y:S01]  /*9c60*/  @P0 LDC R17, c[0x0][0x720] ;  /* 0x0001c800ff110b82 */ /* 0x028ea20000000800 */
[C---:B-1----:R-:W-:Y:S01]  /*9c70*/  IMAD.SHL.U32 R0, R5.reuse, 0x2, RZ ;  /* 0x0000000205007824 */ /* 0x042fe200078e00ff */
[----:B------:R-:W-:-:S04]  /*9c80*/  SHF.L.U32 R2, R5, 0x3, RZ ;  /* 0x0000000305027819 */ /* 0x000fc800000006ff */
[----:B------:R-:W-:Y:S02]  /*9c90*/  LOP3.LUT R0, R0, 0x6, RZ, 0xc0, !PT ;  /* 0x0000000600007812 */ /* 0x000fe400078ec0ff */
[----:B------:R-:W-:Y:S02]  /*9ca0*/  LOP3.LUT R2, R2, 0x80, RZ, 0xc0, !PT ;  /* 0x0000008002027812 */ /* 0x000fe400078ec0ff */
[----:B------:R-:W-:Y:S02]  /*9cb0*/  LEA R25, R25, R0, 0x9 ;  /* 0x0000000019197211 */ /* 0x000fe400078e48ff */
[--C-:B------:R-:W-:Y:S01]  /*9cc0*/  LOP3.LUT R3, R2, 0x10, R5.reuse, 0xf8, !PT ;  /* 0x0000001002037812 */ /* 0x100fe200078ef805 */
[-C--:B--2---:R-:W-:Y:S01]  /*9cd0*/  FMUL R152, R152, R17.reuse ;  /* 0x0000001198987220 */ /* 0x084fe20000400000 */
[----:B------:R-:W-:Y:S01]  /*9ce0*/  SHF.R.U32.HI R0, RZ, 0x4, R5 ;  /* 0x00000004ff007819 */ /* 0x000fe20000011605 */
[-C--:B------:R-:W-:Y:S01]  /*9cf0*/  FMUL R153, R153, R17.reuse ;  /* 0x0000001199997220 */ /* 0x080fe20000400000 */
[----:B------:R-:W-:Y:S01]  /*9d00*/  LOP3.LUT R2, R23, 0x60, RZ, 0xc0, !PT ;  /* 0x0000006017027812 */ /* 0x000fe200078ec0ff */
[-C--:B------:R-:W-:Y:S01]  /*9d10*/  FMUL R154, R154, R17.reuse ;  /* 0x000000119a9a7220 */ /* 0x080fe20000400000 */
[----:B------:R-:W-:Y:S01]  /*9d20*/  LOP3.LUT P0, RZ, R0, 0x1, RZ, 0xc0, !PT ;  /* 0x0000000100ff7812 */ /* 0x000fe2000780c0ff */
[----:B------:R-:W-:Y:S01]  /*9d30*/  FMUL R156, R156, R17 ;  /* 0x000000119c9c7220 */ /* 0x000fe20000400000 */
[----:B------:R-:W-:Y:S01]  /*9d40*/  IADD3 R3, R3, R25, R2 ;  /* 0x0000001903037210 */ /* 0x000fe20007ffe002 */
[-C--:B------:R-:W-:Y:S01]  /*9d50*/  FMUL R157, R157, R17.reuse ;  /* 0x000000119d9d7220 */ /* 0x080fe20000400000 */
[-C--:B------:R-:W-:Y:S01]  /*9d60*/  FMUL R158, R158, R17.reuse ;  /* 0x000000119e9e7220 */ /* 0x080fe20000400000 */
[-C--:B------:R-:W-:Y:S01]  /*9d70*/  FMUL R5, R32, R17.reuse ;  /* 0x0000001120057220 */ /* 0x080fe20000400000 */
[----:B------:R-:W-:Y:S01]  /*9d80*/  FMUL R160, R160, R17 ;  /* 0x00000011a0a07220 */ /* 0x000fe20000400000 */
[----:B------:R-:W-:-:S02]  /*9d90*/  IMAD.IADD R0, R16, 0x1, R3 ;  /* 0x0000000110007824 */ /* 0x000fc400078e0203 */
[-C--:B------:R-:W-:Y:S01]  /*9da0*/  FMUL R161, R161, R17.reuse ;  /* 0x00000011a1a17220 */ /* 0x080fe20000400000 */
[-C--:B------:R-:W-:Y:S01]  /*9db0*/  FMUL R162, R162, R17.reuse ;  /* 0x00000011a2a27220 */ /* 0x080fe20000400000 */
[-C--:B------:R-:W-:Y:S01]  /*9dc0*/  FMUL R7, R30, R17.reuse ;  /* 0x000000111e077220 */ /* 0x080fe20000400000 */
[C---:B------:R-:W-:Y:S01]  /*9dd0*/  VIADD R3, R0.reuse, 0xffffef00 ;  /* 0xffffef0000037836 */ /* 0x040fe20000000000 */
[----:B------:R-:W-:Y:S01]  /*9de0*/  IADD3 R2, R0, -0x10f0, RZ ;  /* 0xffffef1000027810 */ /* 0x000fe20007ffe0ff */
[-C--:B------:R-:W-:Y:S01]  /*9df0*/  FMUL R164, R164, R17.reuse ;  /* 0x00000011a4a47220 */ /* 0x080fe20000400000 */
[-C--:B------:R-:W-:Y:S01]  /*9e00*/  FMUL R165, R165, R17.reuse ;  /* 0x00000011a5a57220 */ /* 0x080fe20000400000 */
[----:B------:R-:W-:Y:S02]  /*9e10*/  @P0 VIADD R2, R3, 0xfffffff0 ;  /* 0xfffffff003020836 */ /* 0x000fe40000000000 */
        /* <DEDUP_REMOVED lines=99> */
[----:B------:R-:W-:-:S02]  /*a450*/  F2FP.SATFINITE.E4M3.F32.PACK_AB_MERGE_C R153, R153, R152, RZ ;  /* 0x000000989999723e */ /* 0x000fc400048070ff */
[----:B------:R-:W-:Y:S02]  /*a460*/  F2FP.SATFINITE.E4M3.F32.PACK_AB_MERGE_C R3, R3, R154, RZ ;  /* 0x0000009a0303723e */ /* 0x000fe400048070ff */
[----:B------:R-:W-:Y:S02]  /*a470*/  F2FP.SATFINITE.E4M3.F32.PACK_AB_MERGE_C R157, R157, R156, RZ ;  /* 0x0000009c9d9d723e */ /* 0x000fe400048070ff */
[----:B------:R-:W-:Y:S02]  /*a480*/  F2FP.SATFINITE.E4M3.F32.PACK_AB_MERGE_C R5, R5, R158, RZ ;  /* 0x0000009e0505723e */ /* 0x000fe400048070ff */
[----:B------:R-:W-:Y:S02]  /*a490*/  F2FP.SATFINITE.E4M3.F32.PACK_AB_MERGE_C R161, R161, R160, RZ ;  /* 0x000000a0a1a1723e */ /* 0x000fe400048070ff */
[----:B------:R-:W-:Y:S02]  /*a4a0*/  F2FP.SATFINITE.E4M3.F32.PACK_AB_MERGE_C R7, R7, R162, RZ ;  /* 0x000000a20707723e */ /* 0x000fe400048070ff */
        /* <DEDUP_REMOVED lines=49> */
[----:B------:R-:W-:Y:S01]  /*a7c0*/  F2FP.SATFINITE.E4M3.F32.PACK_AB_MERGE_C R71, R71, R70, RZ ;  /* 0x000000464747723e */ /* 0x000fe200048070ff */
[----:B------:R-:W-:Y:S06]  /*a7d0*/  @P1 BRA `(.L_x_64) ;  /* 0x0000000000041947 */ /* 0x000fec0003800000 */
[----:B------:R-:W-:-:S04]  /*a7e0*/  DEPBAR.LE SB0, 0x1 ;  /* 0x000080400000791a */ /* 0x000fc80000000000 */
.L_x_64:
[----:B------:R-:W-:Y:S05]  /*a7f0*/  WARPSYNC.ALL ;  /* 0x0000000000007948 */ /* 0x000fea0003800000 */
[----:B------:R-:W-:Y:S06]  /*a800*/  BAR.SYNC.DEFER_BLOCKING 0x1, 0x80 ;  /* 0x0042000000007b1d */ /* 0x000fec0000010000 */
[----:B------:R-:W-:Y:S01]  /*a810*/  BSSY B0, `(.L_x_65) ;  /* 0x000001d000007945 */ /* 0x000fe20003800000 */
[----:B------:R1:W-:Y:S04]  /*a820*/  STS.U16 [R0+-0x1100], R153 ;  /* 0xffef009900007388 */ /* 0x0003e80000000400 */
[----:B------:R1:W-:Y:S04]  /*a830*/  STS.U16 [R0+-0x1000], R3 ;  /* 0xfff0000300007388 */ /* 0x0003e80000000400 */
[----:B------:R1:W-:Y:S04]  /*a840*/  STS.U16 [R0+-0x10f8], R157 ;  /* 0xffef089d00007388 */ /* 0x0003e80000000400 */
[----:B------:R1:W-:Y:S04]  /*a850*/  STS.U16 [R0+-0xff8], R5 ;  /* 0xfff0080500007388 */ /* 0x0003e80000000400 */
[----:B------:R1:W-:Y:S04]  /*a860*/  STS.U16 [R2], R161 ;  /* 0x000000a102007388 */ /* 0x0003e80000000400 */
[----:B------:R1:W-:Y:S04]  /*a870*/  STS.U16 [R2+0x100], R7 ;  /* 0x0001000702007388 */ /* 0x0003e80000000400 */
[----:B------:R1:W-:Y:S04]  /*a880*/  STS.U16 [R2+0x8], R165 ;  /* 0x000008a502007388 */ /* 0x0003e80000000400 */
[----:B------:R1:W-:Y:S01]  /*a890*/  STS.U16 [R2+0x108], R9 ;  /* 0x0001080902007388 */ /* 0x0003e20000000400 */
[----:B------:R-:W-:Y:S01]  /*a8a0*/  @!PT LDS RZ, [RZ] ;  /* 0x00000000fffff984 */ /* 0x000fe20000000800 */
[----:B------:R-:W-:Y:S01]  /*a8b0*/  @!PT LDS RZ, [RZ] ;  /* 0x00000000fffff984 */ /* 0x000fe20000000800 */
[----:B------:R-:W-:Y:S01]  /*a8c0*/  @!PT LDS RZ, [RZ] ;  /* 0x00000000fffff984 */ /* 0x000fe20000000800 */
[----:B------:R-:W-:Y:S01]  /*a8d0*/  @!PT LDS RZ, [RZ] ;  /* 0x00000000fffff984 */ /* 0x000fe20000000800 */
[----:B------:R2:W-:Y:S06]  /*a8e0*/  MEMBAR.ALL.CTA ;  /* 0x0000000000007992 */ /* 0x0005ec0000008000 */
[----:B--2---:R-:W2:Y:S02]  /*a8f0*/  FENCE.VIEW.ASYNC.S ;  /* 0x00000000000073c6 */ /* 0x004ea40000000000 */
[----:B--2---:R-:W-:Y:S06]  /*a900*/  BAR.SYNC.DEFER_BLOCKING 0x1, 0x80 ;  /* 0x0042000000007b1d */ /* 0x004fec0000010000 */
[----:B-1----:R-:W-:Y:S05]  /*a910*/  @P1 BRA `(.L_x_66) ;  /* 0x0000000000301947 */ /* 0x002fea0003800000 */
[----:B------:R-:W-:Y:S01]  /*a920*/  S2UR UR12, SR_CTAID.Z ;  /* 0x00000000000c79c3 */ /* 0x000fe20000002700 */
[----:B------:R-:W-:Y:S01]  /*a930*/  R2UR UR8, R16 ;  /* 0x00000000100872ca */ /* 0x000fe200000e0000 */
[----:B------:R-:W-:Y:S01]  /*a940*/  ULDC.64 UR4, c[0x0][0x198] ;  /* 0x0000660000047ab9 */ /* 0x000fe20000000a00 */
[----:B------:R-:W-:Y:S02]  /*a950*/  USHF.L.U32 UR10, UR37, 0x6, URZ ;  /* 0x00000006250a7899 */ /* 0x000fe4000800063f */
[----:B------:R-:W-:Y:S01]  /*a960*/  UIADD3 UR4, UP0, UR4, 0x670, URZ ;  /* 0x0000067004047890 */ /* 0x000fe2000ff1e03f */
[----:B------:R-:W-:Y:S02]  /*a970*/  UMOV UR9, URZ ;  /* 0x0000003f00097c82 */ /* 0x000fe40008000000 */
[----:B------:R-:W1:Y:S01]  /*a980*/  S2UR UR11, SR_CTAID.Y ;  /* 0x00000000000b79c3 */ /* 0x000e620000002600 */
[----:B------:R-:W-:-:S05]  /*a990*/  UIADD3.X UR5, URZ, UR5, URZ, UP0, !UPT ;  /* 0x000000053f057290 */ /* 0x000fca00087fe43f */
[----:B------:R-:W-:-:S09]  /*a9a0*/  UIADD3 UR8, UR8, -0x1100, URZ ;  /* 0xffffef0008087890 */ /* 0x000fd2000fffe03f */
[----:B-1----:R1:W-:Y:S01]  /*a9b0*/  UTMASTG.4D [UR8], [UR4] ;  /* 0x00000008040073b5 */ /* 0x0023e20008018000 */
[----:B------:R0:W-:Y:S01]  /*a9c0*/  UTMACMDFLUSH ;  /* 0x00000000000079b7 */ /* 0x0001e20000000000 */
[----:B-1----:R-:W-:-:S04]  /*a9d0*/  DEPBAR.LE SB0, 0x1 ;  /* 0x000080400000791a */ /* 0x002fc80000000000 */
.L_x_66:
[----:B------:R-:W-:Y:S05]  /*a9e0*/  BSYNC B0 ;  /* 0x0000000000007941 */ /* 0x000fea0003800000 */
.L_x_65:
[----:B------:R-:W-:Y:S06]  /*a9f0*/  BAR.SYNC.DEFER_BLOCKING 0x1, 0x80 ;  /* 0x0042000000007b1d */ /* 0x000fec0000010000 */
[----:B------:R-:W-:Y:S01]  /*aa00*/  BSSY B0, `(.L_x_67) ;  /* 0x000001d000007945 */ /* 0x000fe20003800000 */
[----:B------:R1:W-:Y:S04]  /*aa10*/  STS.U16 [R0+-0x900], R137 ;  /* 0xfff7008900007388 */ /* 0x0003e80000000400 */
[----:B------:R1:W-:Y:S04]  /*aa20*/  STS.U16 [R0+-0x800], R11 ;  /* 0xfff8000b00007388 */ /* 0x0003e80000000400 */
[----:B------:R1:W-:Y:S04]  /*aa30*/  STS.U16 [R0+-0x8f8], R141 ;  /* 0xfff7088d00007388 */ /* 0x0003e80000000400 */
[----:B------:R1:W-:Y:S04]  /*aa40*/  STS.U16 [R0+-0x7f8], R13 ;  /* 0xfff8080d00007388 */ /* 0x0003e80000000400 */
[----:B------:R1:W-:Y:S04]  /*aa50*/  STS.U16 [R2+0x800], R145 ;  /* 0x0008009102007388 */ /* 0x0003e80000000400 */
        /* <DEDUP_REMOVED lines=16> */
[----:B------:R-:W-:Y:S02]  /*ab60*/  UMOV UR9, 0x20 ;  /* 0x0000002000097882 */ /* 0x000fe40000000000 */
[----:B------:R-:W1:Y:S01]  /*ab70*/  S2UR UR11, SR_CTAID.Y ;  /* 0x00000000000b79c3 */ /* 0x000e620000002600 */
[----:B------:R-:W-:-:S05]  /*ab80*/  UIADD3.X UR5, URZ, UR5, URZ, UP0, !UPT ;  /* 0x000000053f057290 */ /* 0x000fca00087fe43f */
[----:B------:R-:W-:-:S09]  /*ab90*/  UIADD3 UR8, UR8, -0x900, URZ ;  /* 0xfffff70008087890 */ /* 0x000fd2000fffe03f */
[----:B-1----:R1:W-:Y:S01]  /*aba0*/  UTMASTG.4D [UR8], [UR4] ;  /* 0x00000008040073b5 */ /* 0x0023e20008018000 */
[----:B------:R0:W-:Y:S01]  /*abb0*/  UTMACMDFLUSH ;  /* 0x00000000000079b7 */ /* 0x0001e20000000000 */
[----:B-1----:R-:W-:-:S04]  /*abc0*/  DEPBAR.LE SB0, 0x1 ;  /* 0x000080400000791a */ /* 0x002fc80000000000 */
.L_x_68:
[----:B------:R-:W-:Y:S05]  /*abd0*/  BSYNC B0 ;  /* 0x0000000000007941 */ /* 0x000fea0003800000 */
.L_x_67:
        /* <DEDUP_REMOVED lines=30> */
.L_x_70:
[----:B------:R-:W-:Y:S05]  /*adc0*/  BSYNC B0 ;  /* 0x0000000000007941 */ /* 0x000fea0003800000 */
.L_x_69:
        /* <DEDUP_REMOVED lines=30> */
.L_x_72:
[----:B------:R-:W-:Y:S05]  /*afb0*/  BSYNC B0 ;  /* 0x0000000000007941 */ /* 0x000fea0003800000 */
.L_x_71:
        /* <DEDUP_REMOVED lines=30> */
.L_x_74:
[----:B------:R-:W-:Y:S05]  /*b1a0*/  BSYNC B0 ;  /* 0x0000000000007941 */ /* 0x000fea0003800000 */
.L_x_73:
        /* <DEDUP_REMOVED lines=30> */
.L_x_76:
[----:B------:R-:W-:Y:S05]  /*b390*/  BSYNC B0 ;  /* 0x0000000000007941 */ /* 0x000fea0003800000 */
.L_x_75:
        /* <DEDUP_REMOVED lines=27> */
[----:B-1----:R1:W-:Y:S02]  /*b550*/  UTMASTG.4D [UR8], [UR4] ;  /* 0x00000008040073b5 */ /* 0x0023e40008018000 */
[----:B-1----:R0:W-:Y:S02]  /*b560*/  UTMACMDFLUSH ;  /* 0x00000000000079b7 */ /* 0x0021e40000000000 */
.L_x_78:
[----:B------:R-:W-:Y:S05]  /*b570*/  BSYNC B0 ;  /* 0x0000000000007941 */ /* 0x000fea0003800000 */
.L_x_77:
[----:B------:R-:W-:Y:S01]  /*b580*/  UIADD3 UR38, UR38, -0x1, URZ ;  /* 0xffffffff26267890 */ /* 0x000fe2000fffe03f */
[----:B------:R-:W-:-:S04]  /*b590*/  DEPBAR.LE SB0, 0x0 ;  /* 0x000080000000791a */ /* 0x000fc80000000000 */
[----:B------:R-:W-:-:S04]  /*b5a0*/  USHF.L.U32 UR4, UR38, 0x3, URZ ;  /* 0x0000000326047899 */ /* 0x000fc8000800063f */
[----:B------:R-:W-:-:S04]  /*b5b0*/  ULOP3.LUT UR4, UR4, 0x8, URZ, 0xe2, !UPT ;  /* 0x0000000804047892 */ /* 0x000fc8000f8ee23f */
[----:B------:R-:W-:-:S06]  /*b5c0*/  ULOP3.LUT UR4, UR4, 0x18, URZ, 0x3c, !UPT ;  /* 0x0000001804047892 */ /* 0x000fcc000f8e3c3f */
[----:B------:R-:W-:-:S04]  /*b5d0*/  MOV R0, UR4 ;  /* 0x0000000400007c02 */ /* 0x000fc80008000f00 */
[----:B------:R-:W-:Y:S01]  /*b5e0*/  SYNCS.ARRIVE.TRANS64.A1T0 RZ, [R0+UR36+0x18890], RZ ;  /* 0x018890ff00ff79a7 */ /* 0x000fe20008100024 */
[----:B------:R-:W-:Y:S05]  /*b5f0*/  EXIT ;  /* 0x000000000000794d */ /* 0x000fea0003800000 */
.L_x_6:
[----:B------:R-:W-:-:S08]  /*b600*/  UISETP.NE.AND UP0, UPT, UR4, 0x1, UPT ;  /* 0x000000010400788c */ /* 0x000fd0000bf05270 */
[----:B------:R-:W1:-:S00]  /*b610*/  USETMAXREG.DEALLOC.CTAPOOL 0x18 ;  /* 0x00000018000079c8 */ /* 0x000e4000080e0500 */
[----:B------:R-:W-:-:S13]  /*b620*/  PLOP3.LUT P0, PT, PT, PT, UP0, 0x80, 0x0 ;  /* 0x000000000000781c */ /* 0x000fda0003f0f008 */
[----:B------:R-:W-:Y:S05]  /*b630*/  @P0 EXIT ;  /* 0x000000000000094d */ /* 0x000fea0003800000 */
[----:B------:R-:W2:Y:S01]  /*b640*/  S2UR UR11, SR_CTAID.X ;  /* 0x00000000000b79c3 */ /* 0x000ea20000002500 */
[----:B------:R-:W-:Y:S01]  /*b650*/  ULDC UR4, c[0x0][0x28c] ;  /* 0x0000a30000047ab9 */ /* 0x000fe20000000800 */
[----:B------:R-:W-:Y:S01]  /*b660*/  ELECT P3, URZ, PT ;  /* 0x00000000003f782f */ /* 0x000fe20003860000 */
[----:B------:R-:W-:Y:S01]  /*b670*/  BSSY B0, `(.L_x_79) ;  /* 0x0000054000007945 */ /* 0x000fe20003800000 */
[----:B------:R-:W-:Y:S01]  /*b680*/  UIADD3 UR6, UR4, 0x3f, URZ ;  /* 0x0000003f04067890 */ /* 0x000fe2000fffe03f */
[----:B-1----:R-:W-:Y:S01]  /*b690*/  CS2R R2, SRZ ;  /* 0x0000000000027805 */ /* 0x002fe2000001ff00 */
[----:B------:R-:W-:Y:S02]  /*b6a0*/  IMAD.MOV.U32 R7, RZ, RZ, RZ ;  /* 0x000000ffff077224 */ /* 0x000fe400078e00ff */
[----:B------:R-:W-:Y:S01]  /*b6b0*/  USHF.R.S32.HI UR7, URZ, 0x1f, UR6 ;  /* 0x0000001f3f077899 */ /* 0x000fe20008011406 */
[----:B------:R-:W1:Y:S03]  /*b6c0*/  S2UR UR20, SR_CTAID.Y ;  /* 0x00000000001479c3 */ /* 0x000e660000002600 */
[----:B------:R-:W-:-:S04]  /*b6d0*/  ULEA.HI UR7, UR7, UR6, URZ, 0x6 ;  /* 0x0000000607077291 */ /* 0x000fc8000f8f303f */
[----:B------:R-:W-:Y:S01]  /*b6e0*/  USHF.R.S32.HI UR7, URZ, 0x6, UR7 ;  /* 0x000000063f077899 */ /* 0x000fe20008011407 */
[----:B------:R-:W3:Y:S01]  /*b6f0*/  S2UR UR21, SR_CTAID.Z ;  /* 0x00000000001579c3 */ /* 0x000ee20000002700 */
[----:B--2---:R-:W-:-:S04]  /*b700*/  USHF.L.U32 UR11, UR11, 0x7, URZ ;  /* 0x000000070b0b7899 */ /* 0x004fc8000800063f */
[----:B------:R-:W-:-:S04]  /*b710*/  UIADD3 UR4, UR11, 0xbf, URZ ;  /* 0x000000bf0b047890 */ /* 0x000fc8000fffe03f */
[----:B------:R-:W-:-:S04]  /*b720*/  USHF.R.U32.HI UR4, URZ, 0x6, UR4 ;  /* 0x000000063f047899 */ /* 0x000fc80008011604 */
[----:B------:R-:W-:-:S04]  /*b730*/  UISETP.LT.AND UP0, UPT, UR4, UR7, UPT ;  /* 0x000000070400728c */ /* 0x000fc8000bf01270 */
[----:B------:R-:W-:Y:S01]  /*b740*/  USEL UR4, UR4, UR7, UP0 ;  /* 0x0000000704047287 */ /* 0x000fe20008000000 */
[----:B-1-3--:R-:W-:Y:S11]  /*b750*/  @!P3 BRA `(.L_x_80) ;  /* 0x000000040014b947 */ /* 0x00aff60003800000 */
[----:B------:R-:W1:Y:S01]  /*b760*/  S2R R4, SR_CgaCtaId ;  /* 0x0000000000047919 */ /* 0x000e620000008800 */
[----:B------:R-:W-:Y:S02]  /*b770*/  MOV R3, 0x400 ;  /* 0x0000040000037802 */ /* 0x000fe40000000f00 */
[----:B------:R-:W-:Y:S02]  /*b780*/  MOV R5, 0x1 ;  /* 0x0000000100057802 */ /* 0x000fe40000000f00 */
[----:B-1----:R-:W-:Y:S02]  /*b790*/  LEA R4, R4, R3, 0x18 ;  /* 0x0000000304047211 */ /* 0x002fe400078ec0ff */
[----:B------:R-:W-:-:S04]  /*b7a0*/  SHF.L.U32 R3, R5, 0x1f, RZ ;  /* 0x0000001f05037819 */ /* 0x000fc800000006ff */
[----:B------:R-:W1:Y:S02]  /*b7b0*/  SYNCS.PHASECHK.TRANS64.TRYWAIT P0, [R4+URZ+0x18860], R3 ;  /* 0x01886003040075a7 */ /* 0x000e64000800017f */
[----:B-1----:R-:W-:Y:S05]  /*b7c0*/  @!P0 BRA `(.L_x_81) ;  /* 0x0000001800dc8947 */ /* 0x002fea0003800000 */
.L_x_118:
[----:B------:R-:W-:Y:S01]  /*b7d0*/  ULOP3.LUT UR6, UR5, 0x2, URZ, 0xfc, !UPT ;  /* 0x0000000205067892 */ /* 0x000fe2000f8efc3f */
[----:B-1----:R-:W-:-:S03]  /*b7e0*/  @P2 IMAD.MOV.U32 R3, RZ, RZ, 0x3800 ;  /* 0x00003800ff032424 */ /* 0x002fc600078e00ff */
[----:B------:R-:W-:Y:S01]  /*b7f0*/  UPRMT UR6, UR6, 0x9910, URZ ;  /* 0x0000991006067896 */ /* 0x000fe2000800003f */
[----:B------:R1:W-:Y:S03]  /*b800*/  @P2 SYNCS.ARRIVE.TRANS64 RZ, [R4+URZ+0x18850], R3 ;  /* 0x0188500304ff29a7 */ /* 0x0003e6000800003f */
[----:B------:R-:W-:-:S06]  /*b810*/  UISETP.NE.AND UP0, UPT, UR6, 0x2, UPT ;  /* 0x000000020600788c */ /* 0x000fcc000bf05270 */
[----:B------:R-:W-:-:S13]  /*b820*/  PLOP3.LUT P0, PT, PT, PT, UP0, 0x80, 0x0 ;  /* 0x000000000000781c */ /* 0x000fda0003f0f008 */
[----:B-1----:R-:W-:Y:S05]  /*b830*/  @P0 BRA `(.L_x_82) ;  /* 0x0000000000040947 */ /* 0x002fea0003800000 */
[----:B------:R-:W-:Y:S01]  /*b840*/  BPT.TRAP 0x1 ;  /* 0x000000040000795c */ /* 0x000fe20000300000 */
.L_x_82:
[----:B------:R-:W-:-:S04]  /*b850*/  LOP3.LUT P0, RZ, R0, 0x1f, RZ, 0xc0, !PT ;  /* 0x0000001f00ff7812 */ /* 0x000fc8000780c0ff */
[----:B------:R-:W-:-:S13]  /*b860*/  PLOP3.LUT P0, PT, P0, P2, PT, 0x2a, 0x0 ;  /* 0x000000000000781c */ /* 0x000fda0000704572 */
[----:B------:R-:W-:Y:S05]  /*b870*/  @P0 BRA `(.L_x_83) ;  /* 0x0000000000040947 */ /* 0x000fea0003800000 */
[----:B------:R-:W-:Y:S01]  /*b880*/  BPT.TRAP 0x1 ;  /* 0x000000040000795c */ /* 0x000fe20000300000 */
.L_x_83:
[----:B------:R-:W-:Y:S01]  /*b890*/  R2UR UR8, R4 ;  /* 0x00000000040872ca */ /* 0x000fe200000e0000 */
[----:B------:R-:W-:Y:S01]  /*b8a0*/  ULDC.64 UR6, c[0x0][0x198] ;  /* 0x0000660000067ab9 */ /* 0x000fe20000000a00 */
[----:B------:R-:W-:Y:S01]  /*b8b0*/  UMOV UR14, 0x0 ;  /* 0x00000000000e7882 */ /* 0x000fe20000000000 */
[----:B------:R-:W-:Y:S01]  /*b8c0*/  UIADD3 UR6, UP0, UR6, 0xf0, URZ ;  /* 0x000000f006067890 */ /* 0x000fe2000ff1e03f */
[----:B------:R-:W-:Y:S01]  /*b8d0*/  MOV R7, 0x40 ;  /* 0x0000004000077802 */ /* 0x000fe20000000f00 */
[----:B------:R-:W-:Y:S01]  /*b8e0*/  UMOV UR15, 0x10000000 ;  /* 0x10000000000f7882 */ /* 0x000fe20000000000 */
[----:B------:R-:W-:Y:S01]  /*b8f0*/  UMOV UR10, URZ ;  /* 0x0000003f000a7c82 */ /* 0x000fe20008000000 */
[----:B------:R-:W-:Y:S01]  /*b900*/  UIADD3.X UR7, URZ, UR7, URZ, UP0, !UPT ;  /* 0x000000073f077290 */ /* 0x000fe200087fe43f */
[----:B------:R-:W-:Y:S01]  /*b910*/  IMAD.MOV.U32 R3, RZ, RZ, 0x1 ;  /* 0x00000001ff037424 */ /* 0x000fe200078e00ff */
[----:B------:R-:W-:Y:S01]  /*b920*/  UMOV UR12, UR20 ;  /* 0x00000014000c7c82 */ /* 0x000fe20008000000 */
[----:B------:R-:W-:Y:S01]  /*b930*/  UMOV UR13, UR21 ;  /* 0x00000015000d7c82 */ /* 0x000fe20008000000 */
[----:B------:R-:W-:Y:S01]  /*b940*/  UMOV UR50, 0x20 ;  /* 0x0000002000327882 */ /* 0x000fe20000000000 */
[----:B------:R-:W-:Y:S01]  /*b950*/  UMOV UR51, UR11 ;  /* 0x0000000b00337c82 */ /* 0x000fe20008000000 */
[----:B------:R-:W-:-:S02]  /*b960*/  UIADD3 UR9, UR8, 0x18850, URZ ;  /* 0x0001885008097890 */ /* 0x000fc4000fffe03f */
[----:B------:R-:W-:Y:S02]  /*b970*/  UIADD3 UR48, UR8, 0x800, URZ ;  /* 0x0000080008307890 */ /* 0x000fe4000fffe03f */
[----:B------:R-:W-:Y:S02]  /*b980*/  UIADD3 UR40, UR8, 0x1000, URZ ;  /* 0x0000100008287890 */ /* 0x000fe4000fffe03f */
[----:B------:R-:W-:Y:S02]  /*b990*/  UIADD3 UR32, UR8, 0x1800, URZ ;  /* 0x0000180008207890 */ /* 0x000fe4000fffe03f */
[----:B------:R-:W-:Y:S02]  /*b9a0*/  UIADD3 UR24, UR8, 0x2000, URZ ;  /* 0x0000200008187890 */ /* 0x000fe4000fffe03f */
[----:B------:R1:W-:Y:S01]  /*b9b0*/  UTMALDG.4D [UR8], [UR6], desc[UR14] ;  /* 0x00000e08060075b4 */ /* 0x0003e20008019000 */
[----:B------:R-:W-:Y:S01]  /*b9c0*/  UIADD3 UR16, UR8, 0x2800, URZ ;  /* 0x0000280008107890 */ /* 0x000fe2000fffe03f */
[----:B------:R-:W-:Y:S01]  /*b9d0*/  UMOV UR52, UR20 ;  /* 0x0000001400347c82 */ /* 0x000fe20008000000 */
[----:B------:R-:W-:Y:S01]  /*b9e0*/  UMOV UR53, UR21 ;  /* 0x0000001500357c82 */ /* 0x000fe20008000000 */
[----:B------:R-:W-:Y:S01]  /*b9f0*/  UMOV UR49, UR9 ;  /* 0x0000000900317c82 */ /* 0x000fe20008000000 */
[----:B------:R-:W-:Y:S01]  /*ba00*/  UMOV UR42, 0x40 ;  /* 0x00000040002a7882 */ /* 0x000fe20000000000 */
[----:B------:R-:W-:Y:S01]  /*ba10*/  UMOV UR43, UR11 ;  /* 0x0000000b002b7c82 */ /* 0x000fe20008000000 */
[----:B------:R-:W-:Y:S01]  /*ba20*/  UMOV UR44, UR20 ;  /* 0x00000014002c7c82 */ /* 0x000fe20008000000 */
[----:B------:R-:W-:Y:S01]  /*ba30*/  UMOV UR45, UR21 ;  /* 0x00000015002d7c82 */ /* 0x000fe20008000000 */
[----:B------:R-:W-:Y:S01]  /*ba40*/  UMOV UR41, UR9 ;  /* 0x0000000900297c82 */ /* 0x000fe20008000000 */
[----:B------:R-:W-:Y:S01]  /*ba50*/  UMOV UR34, 0x60 ;  /* 0x0000006000227882 */ /* 0x000fe20000000000 */
[----:B------:R-:W-:Y:S01]  /*ba60*/  UMOV UR35, UR11 ;  /* 0x0000000b00237c82 */ /* 0x000fe20008000000 */
[----:B------:R-:W-:Y:S01]  /*ba70*/  UMOV UR36, UR20 ;  /* 0x0000001400247c82 */ /* 0x000fe20008000000 */
[----:B------:R-:W-:Y:S01]  /*ba80*/  UMOV UR37, UR21 ;  /* 0x0000001500257c82 */ /* 0x000fe20008000000 */
[----:B------:R2:W-:Y:S01]  /*ba90*/  UTMALDG.4D [UR48], [UR6], desc[UR14] ;  /* 0x00000e30060075b4 */ /* 0x0005e20008019000 */
[----:B------:R-:W-:Y:S01]  /*baa0*/  UMOV UR33, UR9 ;  /* 0x0000000900217c82 */ /* 0x000fe20008000000 */
[----:B------:R-:W-:Y:S01]  /*bab0*/  UMOV UR26, 0x80 ;  /* 0x00000080001a7882 */ /* 0x000fe20000000000 */
[----:B------:R-:W-:Y:S01]  /*bac0*/  UMOV UR27, UR11 ;  /* 0x0000000b001b7c82 */ /* 0x000fe20008000000 */
[----:B------:R-:W-:Y:S01]  /*bad0*/  UMOV UR28, UR20 ;  /* 0x00000014001c7c82 */ /* 0x000fe20008000000 */
[----:B------:R-:W-:Y:S01]  /*bae0*/  UMOV UR29, UR21 ;  /* 0x00000015001d7c82 */ /* 0x000fe20008000000 */
[----:B------:R-:W-:Y:S01]  /*baf0*/  UMOV UR25, UR9 ;  /* 0x0000000900197c82 */ /* 0x000fe20008000000 */
[----:B------:R-:W-:Y:S01]  /*bb00*/  UMOV UR18, 0xa0 ;  /* 0x000000a000127882 */ /* 0x000fe20000000000 */
[----:B------:R2:W-:Y:S01]  /*bb10*/  UTMALDG.4D [UR40], [UR6], desc[UR14] ;  /* 0x00000e28060075b4 */ /* 0x0005e20008019000 */
[----:B------:R-:W-:Y:S01]  /*bb20*/  UMOV UR19, UR11 ;  /* 0x0000000b00137c82 */ /* 0x000fe20008000000 */
[----:B------:R-:W-:Y:S01]  /*bb30*/  UMOV UR17, UR9 ;  /* 0x0000000900117c82 */ /* 0x000fe20008000000 */
[----:B-1----:R-:W-:Y:S01]  /*bb40*/  UIADD3 UR8, UR8, 0x3000, URZ ;  /* 0x0000300008087890 */ /* 0x002fe2000fffe03f */
[----:B------:R-:W-:Y:S01]  /*bb50*/  UMOV UR10, 0xc0 ;  /* 0x000000c0000a7882 */ /* 0x000fe20000000000 */
[----:B------:R2:W-:Y:S01]  /*bb60*/  UTMALDG.4D [UR32], [UR6], desc[UR14] ;  /* 0x00000e20060075b4 */ /* 0x0005e20008019000 */
[----:B------:R2:W-:Y:S01]  /*bb70*/  UTMALDG.4D [UR24], [UR6], desc[UR14] ;  /* 0x00000e18060075b4 */ /* 0x0005e20008019000 */
[----:B------:R2:W-:Y:S05]  /*bb80*/  UTMALDG.4D [UR16], [UR6], desc[UR14] ;  /* 0x00000e10060075b4 */ /* 0x0005ea0008019000 */
[----:B------:R2:W-:Y:S02]  /*bb90*/  UTMALDG.4D [UR8], [UR6], desc[UR14] ;  /* 0x00000e08060075b4 */ /* 0x0005e40008019000 */
[----:B--2---:R-:W-:Y:S01]  /*bba0*/  NOP ;  /* 0x0000000000007918 */ /* 0x004fe20000000000 */
.L_x_80:
[----:B------:R-:W-:Y:S05]  /*bbb0*/  BSYNC B0 ;  /* 0x0000000000007941 */ /* 0x000fea0003800000 */
.L_x_79:
[----:B------:R-:W-:Y:S01]  /*bbc0*/  ISETP.LT.AND P4, PT, RZ, UR4, P3 ;  /* 0x00000004ff007c0c */ /* 0x000fe20009f81270 */
[----:B------:R-:W-:-:S12]  /*bbd0*/  BSSY B0, `(.L_x_84) ;  /* 0x0000048000007945 */ /* 0x000fd80003800000 */
[----:B------:R-:W-:Y:S05]  /*bbe0*/  @!P4 BRA `(.L_x_85) ;  /* 0x000000040018c947 */ /* 0x000fea0003800000 */
[----:B------:R-:W1:Y:S01]  /*bbf0*/  S2R R5, SR_CgaCtaId ;  /* 0x0000000000057919 */ /* 0x000e620000008800 */
[----:B------:R-:W-:-:S04]  /*bc00*/  MOV R2, 0x400 ;  /* 0x0000040000027802 */ /* 0x000fc80000000f00 */
[----:B-1----:R-:W-:Y:S02]  /*bc10*/  LEA R2, R5, R2, 0x18 ;  /* 0x0000000205027211 */ /* 0x002fe400078ec0ff */
[----:B------:R-:W-:-:S04]  /*bc20*/  MOV R5, 0x1 ;  /* 0x0000000100057802 */ /* 0x000fc80000000f00 */
[----:B------:R-:W-:-:S04]  /*bc30*/  SHF.L.U32 R5, R5, 0x1f, RZ ;  /* 0x0000001f05057819 */ /* 0x000fc800000006ff */
[----:B------:R-:W1:Y:S02]  /*bc40*/  SYNCS.PHASECHK.TRANS64.TRYWAIT P0, [R2+URZ+0x18828], R5 ;  /* 0x01882805020075a7 */ /* 0x000e64000800017f */
[----:B-1----:R-:W-:Y:S05]  /*bc50*/  @!P0 BRA `(.L_x_86) ;  /* 0x0000001400cc8947 */ /* 0x002fea0003800000 */
.L_x_119:
        /* <DEDUP_REMOVED lines=8> */
.L_x_87:
[----:B------:R-:W-:-:S04]  /*bce0*/  LOP3.LUT P0, RZ, R0, 0x1f, RZ, 0xc0, !PT ;  /* 0x0000001f00ff7812 */ /* 0x000fc8000780c0ff */
[----:B------:R-:W-:-:S13]  /*bcf0*/  PLOP3.LUT P0, PT, P0, P2, PT, 0x2a, 0x0 ;  /* 0x000000000000781c */ /* 0x000fda0000704572 */
[----:B------:R-:W-:Y:S05]  /*bd00*/  @P0 BRA `(.L_x_88) ;  /* 0x0000000000040947 */ /* 0x000fea0003800000 */
[----:B------:R-:W-:Y:S01]  /*bd10*/  BPT.TRAP 0x1 ;  /* 0x000000040000795c */ /* 0x000fe20000300000 */
.L_x_88:
        /* <DEDUP_REMOVED lines=8> */
[----:B------:R-:W-:Y:S01]  /*bda0*/  UMOV UR19, URZ ;  /* 0x0000003f00137c82 */ /* 0x000fe20008000000 */
[----:B------:R-:W-:Y:S01]  /*bdb0*/  UMOV UR58, 0x20 ;  /* 0x00000020003a7882 */ /* 0x000fe20000000000 */
[----:B------:R-:W-:Y:S01]  /*bdc0*/  UMOV UR60, UR20 ;  /* 0x00000014003c7c82 */ /* 0x000fe20008000000 */
[----:B------:R-:W-:-:S02]  /*bdd0*/  UMOV UR61, UR21 ;  /* 0x00000015003d7c82 */ /* 0x000fc40008000000 */
[----:B------:R-:W-:Y:S02]  /*bde0*/  UIADD3 UR16, UR10, 0x7000, URZ ;  /* 0x000070000a107890 */ /* 0x000fe4000fffe03f */
[----:B------:R-:W-:Y:S02]  /*bdf0*/  UIADD3 UR17, UR10, 0x18800, URZ ;  /* 0x000188000a117890 */ /* 0x000fe4000fffe03f */
[----:B------:R-:W-:Y:S02]  /*be00*/  UIADD3 UR56, UR10, 0x7800, URZ ;  /* 0x000078000a387890 */ /* 0x000fe4000fffe03f */
[----:B------:R-:W-:Y:S02]  /*be10*/  UIADD3 UR48, UR10, 0x8000, URZ ;  /* 0x000080000a307890 */ /* 0x000fe4000fffe03f */
[----:B------:R-:W-:Y:S02]  /*be20*/  UIADD3 UR40, UR10, 0x8800, URZ ;  /* 0x000088000a287890 */ /* 0x000fe4000fffe03f */
[----:B------:R-:W-:Y:S01]  /*be30*/  UIADD3 UR32, UR10, 0x9000, URZ ;  /* 0x000090000a207890 */ /* 0x000fe2000fffe03f */
[----:B------:R1:W-:Y:S01]  /*be40*/  UTMALDG.4D [UR16], [UR6], desc[UR8] ;  /* 0x00000810060075b4 */ /* 0x0003e20008019000 */
[----:B------:R-:W-:Y:S01]  /*be50*/  UIADD3 UR24, UR10, 0x9800, URZ ;  /* 0x000098000a187890 */ /* 0x000fe2000fffe03f */
        /* <DEDUP_REMOVED lines=10> */
[----:B------:R2:W-:Y:S01]  /*bf00*/  UTMALDG.4D [UR56], [UR6], desc[UR8] ;  /* 0x00000838060075b4 */ /* 0x0005e20008019000 */
[----:B------:R-:W-:Y:S01]  /*bf10*/  UMOV UR43, UR19 ;  /* 0x00000013002b7c82 */ /* 0x000fe20008000000 */
[----:B------:R-:W-:Y:S01]  /*bf20*/  UMOV UR41, UR17 ;  /* 0x0000001100297c82 */ /* 0x000fe20008000000 */
[----:B------:R-:W-:Y:S01]  /*bf30*/  UMOV UR34, 0x80 ;  /* 0x0000008000227882 */ /* 0x000fe20000000000 */
[----:B------:R-:W-:Y:S01]  /*bf40*/  UMOV UR36, UR20 ;  /* 0x0000001400247c82 */ /* 0x000fe20008000000 */
[----:B------:R-:W-:Y:S01]  /*bf50*/  UMOV UR37, UR21 ;  /* 0x0000001500257c82 */ /* 0x000fe20008000000 */
[----:B------:R-:W-:Y:S01]  /*bf60*/  UMOV UR35, UR19 ;  /* 0x0000001300237c82 */ /* 0x000fe20008000000 */
[----:B------:R-:W-:Y:S01]  /*bf70*/  UMOV UR33, UR17 ;  /* 0x0000001100217c82 */ /* 0x000fe20008000000 */
[----:B------:R2:W-:Y:S01]  /*bf80*/  UTMALDG.4D [UR48], [UR6], desc[UR8] ;  /* 0x00000830060075b4 */ /* 0x0005e20008019000 */
[----:B------:R-:W-:Y:S01]  /*bf90*/  UMOV UR26, 0xa0 ;  /* 0x000000a0001a7882 */ /* 0x000fe20000000000 */
[----:B------:R-:W-:Y:S01]  /*bfa0*/  UMOV UR28, UR20 ;  /* 0x00000014001c7c82 */ /* 0x000fe20008000000 */
[----:B------:R-:W-:Y:S01]  /*bfb0*/  UMOV UR29, UR21 ;  /* 0x00000015001d7c82 */ /* 0x000fe20008000000 */
[----:B------:R-:W-:Y:S01]  /*bfc0*/  UMOV UR27, UR19 ;  /* 0x00000013001b7c82 */ /* 0x000fe20008000000 */
[----:B-1----:R-:W-:Y:S01]  /*bfd0*/  UIADD3 UR16, UR10, 0xa000, URZ ;  /* 0x0000a0000a107890 */ /* 0x002fe2000fffe03f */
[----:B------:R-:W-:Y:S01]  /*bfe0*/  UMOV UR25, UR17 ;  /* 0x0000001100197c82 */ /* 0x000fe20008000000 */
[----:B------:R2:W-:Y:S01]  /*bff0*/  UTMALDG.4D [UR40], [UR6], desc[UR8] ;  /* 0x00000828060075b4 */ /* 0x0005e20008019000 */
[----:B------:R-:W-:Y:S01]  /*c000*/  UMOV UR18, 0xc0 ;  /* 0x000000c000127882 */ /* 0x000fe20000000000 */
[----:B------:R2:W-:Y:S01]  /*c010*/  UTMALDG.4D [UR32], [UR6], desc[UR8] ;  /* 0x00000820060075b4 */ /* 0x0005e20008019000 */
[----:B------:R2:W-:Y:S04]  /*c020*/  UTMALDG.4D [UR24], [UR6], desc[UR8] ;  /* 0x00000818060075b4 */ /* 0x0005e80008019000 */
[----:B------:R2:W-:Y:S02]  /*c030*/  UTMALDG.4D [UR16], [UR6], desc[UR8] ;  /* 0x00000810060075b4 */ /* 0x0005e40008019000 */
[----:B--2---:R-:W-:Y:S01]  /*c040*/  NOP ;  /* 0x0000000000007918 */ /* 0x004fe20000000000 */
.L_x_85:
[----:B------:R-:W-:Y:S05]  /*c050*/  BSYNC B0 ;  /* 0x0000000000007941 */ /* 0x000fea0003800000 */
.L_x_84:
[----:B------:R-:W-:Y:S04]  /*c060*/  BSSY B0, `(.L_x_89) ;  /* 0x000004b000007945 */ /* 0x000fe80003800000 */
[----:B------:R-:W-:Y:S05]  /*c070*/  @!P3 BRA `(.L_x_90) ;  /* 0x000000040024b947 */ /* 0x000fea0003800000 */
[----:B------:R-:W1:Y:S01]  /*c080*/  S2R R5, SR_CgaCtaId ;  /* 0x0000000000057919 */ /* 0x000e620000008800 */
[----:B------:R-:W-:-:S04]  /*c090*/  MOV R4, 0x400 ;  /* 0x0000040000047802 */ /* 0x000fc80000000f00 */
[----:B-1----:R-:W-:Y:S01]  /*c0a0*/  LEA R6, R5, R4, 0x18 ;  /* 0x0000000405067211 */ /* 0x002fe200078ec0ff */
[----:B------:R-:W-:-:S03]  /*c0b0*/  IMAD.MOV.U32 R5, RZ, RZ, 0x1 ;  /* 0x00000001ff057424 */ /* 0x000fc600078e00ff */
[----:B------:R-:W-:Y:S02]  /*c0c0*/  LEA R4, R3, R6, 0x3 ;  /* 0x0000000603047211 */ /* 0x000fe400078e18ff */
[----:B------:R-:W-:-:S04]  /*c0d0*/  SHF.L.U32 R5, R5, 0x1f, RZ ;  /* 0x0000001f05057819 */ /* 0x000fc800000006ff */
[----:B------:R-:W1:Y:S02]  /*c0e0*/  SYNCS.PHASECHK.TRANS64.TRYWAIT P0, [R4+URZ+0x18860], R5 ;  /* 0x01886005040075a7 */ /* 0x000e64000800017f */
[----:B-1----:R-:W-:Y:S05]  /*c0f0*/  @!P0 BRA `(.L_x_91) ;  /* 0x0000001000b88947 */ /* 0x002fea0003800000 */
.L_x_120:
        /* <DEDUP_REMOVED lines=8> */
.L_x_92:
[----:B------:R-:W-:-:S04]  /*c180*/  LOP3.LUT P0, RZ, R0, 0x1f, RZ, 0xc0, !PT ;  /* 0x0000001f00ff7812 */ /* 0x000fc8000780c0ff */
[----:B------:R-:W-:-:S13]  /*c190*/  PLOP3.LUT P0, PT, P0, P2, PT, 0x2a, 0x0 ;  /* 0x000000000000781c */ /* 0x000fda0000704572 */
[----:B------:R-:W-:Y:S05]  /*c1a0*/  @P0 BRA `(.L_x_93) ;  /* 0x0000000000040947 */ /* 0x000fea0003800000 */
[----:B------:R-:W-:Y:S01]  /*c1b0*/  BPT.TRAP 0x1 ;  /* 0x000000040000795c */ /* 0x000fe20000300000 */
.L_x_93:
[----:B------:R-:W-:Y:S01]  /*c1c0*/  R2UR UR56, R3 ;  /* 0x00000000033872ca */ /* 0x000fe200000e0000 */
[----:B------:R-:W-:Y:S01]  /*c1d0*/  ULDC.64 UR12, c[0x0][0x198] ;  /* 0x00006600000c7ab9 */ /* 0x000fe20000000a00 */
[----:B------:R-:W-:Y:S01]  /*c1e0*/  R2UR UR9, R6 ;  /* 0x00000000060972ca */ /* 0x000fe200000e0000 */
[----:B------:R-:W-:Y:S01]  /*c1f0*/  UIADD3 UR8, UP0, UR12, 0xf0, URZ ;  /* 0x000000f00c087890 */ /* 0x000fe2000ff1e03f */
[----:B------:R-:W-:Y:S01]  /*c200*/  R2UR UR59, R7 ;  /* 0x00000000073b72ca */ /* 0x000fe200000e0000 */
[----:B------:R-:W-:Y:S01]  /*c210*/  UMOV UR6, 0x0 ;  /* 0x0000000000067882 */ /* 0x000fe20000000000 */
[----:B------:R-:W-:Y:S01]  /*c220*/  R2UR UR57, R4 ;  /* 0x00000000043972ca */ /* 0x000fe200000e0000 */
[----:B------:R-:W-:Y:S01]  /*c230*/  UMOV UR7, 0x10000000 ;  /* 0x1000000000077882 */ /* 0x000fe20000000000 */
[----:B------:R-:W-:Y:S01]  /*c240*/  UMOV UR58, URZ ;  /* 0x0000003f003a7c82 */ /* 0x000fe20008000000 */
[----:B------:R-:W-:Y:S01]  /*c250*/  UMOV UR60, UR20 ;  /* 0x00000014003c7c82 */ /* 0x000fe20008000000 */
[----:B------:R-:W-:Y:S01]  /*c260*/  UMOV UR61, UR21 ;  /* 0x00000015003d7c82 */ /* 0x000fe20008000000 */
[----:B------:R-:W-:Y:S01]  /*c270*/  UMOV UR50, 0x20 ;  /* 0x0000002000327882 */ /* 0x000fe20000000000 */
[----:B------:R-:W-:Y:S01]  /*c280*/  UMOV UR52, UR20 ;  /* 0x0000001400347c82 */ /* 0x000fe20008000000 */
[----:B------:R-:W-:Y:S01]  /*c290*/  UMOV UR53, UR21 ;  /* 0x0000001500357c82 */ /* 0x000fe20008000000 */
[----:B------:R-:W-:Y:S01]  /*c2a0*/  UMOV UR18, 0x40 ;  /* 0x0000004000127882 */ /* 0x000fe20000000000 */
[----:B------:R-:W-:-:S02]  /*c2b0*/  UIMAD UR56, UR56, 0x3800, UR9 ;  /* 0x00003800383878a4 */ /* 0x000fc4000f8e0209 */
[----:B------:R-:W-:Y:S02]  /*c2c0*/  UIADD3 UR59, UR11, UR59, URZ ;  /* 0x0000003b0b3b7290 */ /* 0x000fe4000fffe03f */
[----:B------:R-:W-:Y:S02]  /*c2d0*/  UIADD3 UR57, UR57, 0x18850, URZ ;  /* 0x0001885039397890 */ /* 0x000fe4000fffe03f */
[----:B------:R-:W-:Y:S02]  /*c2e0*/  UIADD3.X UR9, URZ, UR13, URZ, UP0, !UPT ;  /* 0x0000000d3f097290 */ /* 0x000fe400087fe43f */
[----:B------:R-:W-:Y:S02]  /*c2f0*/  UIADD3 UR48, UR56, 0x800, URZ ;  /* 0x0000080038307890 */ /* 0x000fe4000fffe03f */
[----:B------:R-:W-:Y:S01]  /*c300*/  UIADD3 UR16, UR56, 0x1000, URZ ;  /* 0x0000100038107890 */ /* 0x000fe2000fffe03f */
[----:B------:R-:W-:Y:S01]  /*c310*/  UMOV UR49, UR57 ;  /* 0x0000003900317c82 */ /* 0x000fe20008000000 */
[----:B------:R-:W-:Y:S01]  /*c320*/  UMOV UR51, UR59 ;  /* 0x0000003b00337c82 */ /* 0x000fe20008000000 */
[----:B------:R-:W-:Y:S01]  /*c330*/  UMOV UR17, UR57 ;  /* 0x0000003900117c82 */ /* 0x000fe20008000000 */
[----:B------:R-:W-:Y:S01]  /*c340*/  UMOV UR19, UR59 ;  /* 0x0000003b00137c82 */ /* 0x000fe20008000000 */
[----:B------:R-:W-:Y:S01]  /*c350*/  UTMALDG.4D [UR56], [UR8], desc[UR6] ;  /* 0x00000638080075b4 */ /* 0x000fe20008019000 */
[----:B------:R-:W-:-:S02]  /*c360*/  UIADD3 UR40, UR56, 0x1800, URZ ;  /* 0x0000180038287890 */ /* 0x000fc4000fffe03f */
[----:B------:R-:W-:Y:S02]  /*c370*/  UIADD3 UR32, UR56, 0x2000, URZ ;  /* 0x0000200038207890 */ /* 0x000fe4000fffe03f */
[----:B------:R-:W-:Y:S01]  /*c380*/  UIADD3 UR24, UR56, 0x2800, URZ ;  /* 0x0000280038187890 */ /* 0x000fe2000fffe03f */
[----:B------:R-:W-:Y:S01]  /*c390*/  UMOV UR42, 0x60 ;  /* 0x00000060002a7882 */ /* 0x000fe20000000000 */
[----:B------:R-:W-:Y:S01]  /*c3a0*/  UTMALDG.4D [UR48], [UR8], desc[UR6] ;  /* 0x00000630080075b4 */ /* 0x000fe20008019000 */
        /* <DEDUP_REMOVED lines=16> */
[----:B------:R2:W-:Y:S01]  /*c4b0*/  UTMALDG.4D [UR32], [UR8], desc[UR6] ;  /* 0x00000620080075b4 */ /* 0x0005e20008019000 */
[----:B------:R2:W-:Y:S01]  /*c4c0*/  UTMALDG.4D [UR24], [UR8], desc[UR6] ;  /* 0x00000618080075b4 */ /* 0x0005e20008019000 */
[----:B-1----:R-:W-:Y:S01]  /*c4d0*/  UIADD3 UR16, UR56, 0x3000, URZ ;  /* 0x0000300038107890 */ /* 0x002fe2000fffe03f */
[----:B------:R-:W-:-:S08]  /*c4e0*/  UMOV UR18, 0xc0 ;  /* 0x000000c000127882 */ /* 0x000fd00000000000 */
[----:B------:R2:W-:Y:S02]  /*c4f0*/  UTMALDG.4D [UR16], [UR8], desc[UR6] ;  /* 0x00000610080075b4 */ /* 0x0005e40008019000 */
[----:B--2---:R-:W-:Y:S01]  /*c500*/  NOP ;  /* 0x0000000000007918 */ /* 0x004fe20000000000 */
.L_x_90:
[----:B------:R-:W-:Y:S05]  /*c510*/  BSYNC B0 ;  /* 0x0000000000007941 */ /* 0x000fea0003800000 */
.L_x_89:
[----:B------:R-:W-:Y:S01]  /*c520*/  BSSY B0, `(.L_x_94) ;  /* 0x0000027000007945 */ /* 0x000fe20003800000 */
[----:B------:R-:W-:-:S03]  /*c530*/  MOV R8, RZ ;  /* 0x000000ff00087202 */ /* 0x000fc60000000f00 */
        /* <DEDUP_REMOVED lines=9> */
.L_x_121:
        /* <DEDUP_REMOVED lines=8> */
.L_x_97:
[----:B------:R-:W-:-:S04]  /*c650*/  LOP3.LUT P0, RZ, R0, 0x1f, RZ, 0xc0, !PT ;  /* 0x0000001f00ff7812 */ /* 0x000fc8000780c0ff */
[----:B------:R-:W-:-:S13]  /*c660*/  PLOP3.LUT P0, PT, P0, P2, PT, 0x2a, 0x0 ;  /* 0x000000000000781c */ /* 0x000fda0000704572 */
[----:B------:R-:W-:Y:S05]  /*c670*/  @P0 BRA `(.L_x_98) ;  /* 0x0000000000040947 */ /* 0x000fea0003800000 */
[----:B------:R-:W-:Y:S01]  /*c680*/  BPT.TRAP 0x1 ;  /* 0x000000040000795c */ /* 0x000fe20000300000 */
.L_x_98:
[C---:B------:R-:W-:Y:S01]  /*c690*/  IMAD R5, R2.reuse, 0x3800, R5 ;  /* 0x0000380002057824 */ /* 0x040fe200078e0205 */
[----:B------:R-:W-:Y:S01]  /*c6a0*/  R2UR UR17, R3 ;  /* 0x00000000031172ca */ /* 0x000fe200000e0000 */
[----:B------:R-:W-:Y:S01]  /*c6b0*/  ULDC.64 UR6, c[0x0][0x198] ;  /* 0x0000660000067ab9 */ /* 0x000fe20000000a00 */
[----:B------:R-:W-:Y:S01]  /*c6c0*/  UMOV UR8, 0x0 ;  /* 0x0000000000087882 */ /* 0x000fe20000000000 */
[----:B------:R-:W-:Y:S01]  /*c6d0*/  UIADD3 UR6, UP0, UR6, 0x2f0, URZ ;  /* 0x000002f006067890 */ /* 0x000fe2000ff1e03f */
[----:B------:R-:W-:Y:S01]  /*c6e0*/  R2UR UR16, R5 ;  /* 0x00000000051072ca */ /* 0x000fe200000e0000 */
[----:B------:R-:W-:Y:S01]  /*c6f0*/  UMOV UR9, 0x10000000 ;  /* 0x1000000000097882 */ /* 0x000fe20000000000 */
[----:B------:R-:W-:Y:S01]  /*c700*/  UMOV UR18, URZ ;  /* 0x0000003f00127c82 */ /* 0x000fe20008000000 */
[----:B------:R-:W-:Y:S01]  /*c710*/  UIADD3.X UR7, URZ, UR7, URZ, UP0, !UPT ;  /* 0x000000073f077290 */ /* 0x000fe200087fe43f */
[----:B------:R-:W-:Y:S01]  /*c720*/  MOV R8, 0x1 ;  /* 0x0000000100087802 */ /* 0x000fe20000000f00 */
[----:B------:R-:W-:Y:S01]  /*c730*/  UMOV UR19, URZ ;  /* 0x0000003f00137c82 */ /* 0x000fe20008000000 */
[----:B------:R-:W-:-:S03]  /*c740*/  VIADD R2, R2, 0x1 ;  /* 0x0000000102027836 */ /* 0x000fc60000000000 */
[----:B------:R-:W-:-:S04]  /*c750*/  UIADD3 UR17, UR17, 0x18800, URZ ;  /* 0x0001880011117890 */ /* 0x000fc8000fffe03f */
[----:B------:R-:W-:-:S09]  /*c760*/  UIADD3 UR16, UR16, 0x7000, URZ ;  /* 0x0000700010107890 */ /* 0x000fd2000fffe03f */
[----:B------:R1:W-:Y:S02]  /*c770*/  UTMALDG.4D [UR16], [UR6], desc[UR8] ;  /* 0x00000810060075b4 */ /* 0x0003e40008019000 */
[----:B-1----:R-:W-:Y:S01]  /*c780*/  NOP ;  /* 0x0000000000007918 */ /* 0x002fe20000000000 */
.L_x_95:
[----:B------:R-:W-:Y:S05]  /*c790*/  BSYNC B0 ;  /* 0x0000000000007941 */ /* 0x000fea0003800000 */
.L_x_94:
[----:B------:R-:W-:-:S04]  /*c7a0*/  MOV R3, UR4 ;  /* 0x0000000400037c02 */ /* 0x000fc80008000f00 */
[----:B------:R-:W-:-:S13]  /*c7b0*/  ISETP.GE.AND P0, PT, R3, 0x2, PT ;  /* 0x000000020300780c */ /* 0x000fda0003f06270 */
[----:B------:R-:W-:Y:S05]  /*c7c0*/  @!P0 EXIT ;  /* 0x000000000000894d */ /* 0x000fea0003800000 */
[----:B------:R-:W-:Y:S01]  /*c7d0*/  USHF.L.U32 UR6, UR4, 0x1, URZ ;  /* 0x0000000104067899 */ /* 0x000fe2000800063f */
[----:B------:R-:W-:Y:S01]  /*c7e0*/  IMAD.U32 R3, RZ, RZ, UR5 ;  /* 0x00000005ff037e24 */ /* 0x000fe2000f8e00ff */
[----:B------:R-:W-:Y:S01]  /*c7f0*/  LOP3.LUT P0, RZ, R0, 0x1f, RZ, 0xc0, !PT ;  /* 0x0000001f00ff7812 */ /* 0x000fe2000780c0ff */
[----:B------:R-:W-:Y:S01]  /*c800*/  BSSY B0, `(.L_x_99) ;  /* 0x000007c000007945 */ /* 0x000fe20003800000 */
[----:B------:R-:W-:Y:S02]  /*c810*/  MOV R0, 0x1 ;  /* 0x0000000100007802 */ /* 0x000fe40000000f00 */
[----:B------:R-:W-:Y:S01]  /*c820*/  PLOP3.LUT P0, PT, P0, P2, PT, 0x2a, 0x0 ;  /* 0x000000000000781c */ /* 0x000fe20000704572 */
[----:B------:R-:W-:Y:S01]  /*c830*/  IMAD.U32 R9, RZ, RZ, UR6 ;  /* 0x00000006ff097e24 */ /* 0x000fe2000f8e00ff */
[----:B------:R-:W-:-:S11]  /*c840*/  LOP3.LUT R3, R3, 0x2, RZ, 0xfc, !PT ;  /* 0x0000000203037812 */ /* 0x000fd600078efcff */
.L_x_110:
[----:B------:R-:W-:Y:S04]  /*c850*/  BSSY B1, `(.L_x_100) ;  /* 0x000004b000017945 */ /* 0x000fe80003800000 */
[----:B------:R-:W-:Y:S05]  /*c860*/  @!P3 BRA `(.L_x_101) ;  /* 0x000000040024b947 */ /* 0x000fea0003800000 */
[----:B------:R-:W1:Y:S01]  /*c870*/  S2R R5, SR_CgaCtaId ;  /* 0x0000000000057919 */ /* 0x000e620000008800 */
[----:B------:R-:W-:-:S04]  /*c880*/  MOV R4, 0x400 ;  /* 0x0000040000047802 */ /* 0x000fc80000000f00 */
[----:B-1----:R-:W-:Y:S02]  /*c890*/  LEA R5, R5, R4, 0x18 ;  /* 0x0000000405057211 */ /* 0x002fe400078ec0ff */
[----:B------:R-:W-:Y:S02]  /*c8a0*/  SHF.L.U32 R4, R0, 0x1f, RZ ;  /* 0x0000001f00047819 */ /* 0x000fe400000006ff */
[----:B------:R-:W-:-:S04]  /*c8b0*/  LEA R7, R2, R5, 0x3 ;  /* 0x0000000502077211 */ /* 0x000fc800078e18ff */
[----:B------:R-:W1:Y:S02]  /*c8c0*/  SYNCS.PHASECHK.TRANS64.TRYWAIT P4, [R7+URZ+0x18828], R4 ;  /* 0x01882804070075a7 */ /* 0x000e64000808017f */
[----:B-1----:R-:W-:Y:S05]  /*c8d0*/  @!P4 BRA `(.L_x_102) ;  /* 0x0000000800e8c947 */ /* 0x002fea0003800000 */
.L_x_122:
[----:B-1----:R-:W-:-:S04]  /*c8e0*/  @P2 IMAD.MOV.U32 R4, RZ, RZ, 0x3800 ;  /* 0x00003800ff042424 */ /* 0x002fc800078e00ff */
[----:B------:R1:W-:Y:S02]  /*c8f0*/  @P2 SYNCS.ARRIVE.TRANS64 RZ, [R7+URZ+0x18800], R4 ;  /* 0x0188000407ff29a7 */ /* 0x0003e4000800003f */
[----:B-1----:R-:W-:-:S04]  /*c900*/  PRMT R4, R3, 0x9910, RZ ;  /* 0x0000991003047816 */ /* 0x002fc800000000ff */
[----:B------:R-:W-:-:S13]  /*c910*/  ISETP.NE.AND P4, PT, R4, 0x2, PT ;  /* 0x000000020400780c */ /* 0x000fda0003f85270 */
[----:B------:R-:W-:Y:S05]  /*c920*/  @P4 BRA `(.L_x_103) ;  /* 0x0000000000044947 */ /* 0x000fea0003800000 */
[----:B------:R-:W-:Y:S01]  /*c930*/  BPT.TRAP 0x1 ;  /* 0x000000040000795c */ /* 0x000fe20000300000 */
.L_x_103:
[----:B------:R-:W-:Y:S05]  /*c940*/  @P0 BRA `(.L_x_104) ;  /* 0x0000000000040947 */ /* 0x000fea0003800000 */
[----:B------:R-:W-:Y:S01]  /*c950*/  BPT.TRAP 0x1 ;  /* 0x000000040000795c */ /* 0x000fe20000300000 */
.L_x_104:
[----:B------:R-:W-:Y:S01]  /*c960*/  IMAD R5, R2, 0x3800, R5 ;  /* 0x0000380002057824 */ /* 0x000fe200078e0205 */
[----:B------:R-:W-:Y:S01]  /*c970*/  R2UR UR17, R7 ;  /* 0x00000000071172ca */ /* 0x000fe200000e0000 */
[----:B------:R-:W-:Y:S01]  /*c980*/  ULDC.64 UR8, c[0x0][0x198] ;  /* 0x0000660000087ab9 */ /* 0x000fe20000000a00 */
[----:B------:R-:W-:Y:S01]  /*c990*/  R2UR UR19, R8 ;  /* 0x00000000081372ca */ /* 0x000fe200000e0000 */
[----:B------:R-:W-:Y:S01]  /*c9a0*/  UIADD3 UR8, UP0, UR8, 0x1f0, URZ ;  /* 0x000001f008087890 */ /* 0x000fe2000ff1e03f */
[----:B------:R-:W-:Y:S01]  /*c9b0*/  R2UR UR10, R5 ;  /* 0x00000000050a72ca */ /* 0x000fe200000e0000 */
[----:B------:R-:W-:Y:S01]  /*c9c0*/  UMOV UR6, 0x0 ;  /* 0x0000000000067882 */ /* 0x000fe20000000000 */
[----:B------:R-:W-:Y:S01]  /*c9d0*/  UMOV UR7, 0x10000000 ;  /* 0x1000000000077882 */ /* 0x000fe20000000000 */
[----:B------:R-:W-:Y:S01]  /*c9e0*/  UIADD3.X UR9, URZ, UR9, URZ, UP0, !UPT ;  /* 0x000000093f097290 */ /* 0x000fe200087fe43f */
[----:B------:R-:W-:Y:S01]  /*c9f0*/  IADD3 R2, R2, 0x1, RZ ;  /* 0x0000000102027810 */ /* 0x000fe20007ffe0ff */
[----:B------:R-:W-:Y:S01]  /*ca00*/  UMOV UR18, URZ ;  /* 0x0000003f00127c82 */ /* 0x000fe20008000000 */
[----:B------:R-:W-:Y:S01]  /*ca10*/  UMOV UR58, 0x20 ;  /* 0x00000020003a7882 */ /* 0x000fe20000000000 */
[----:B------:R-:W-:Y:S01]  /*ca20*/  UMOV UR60, UR20 ;  /* 0x00000014003c7c82 */ /* 0x000fe20008000000 */
[----:B------:R-:W-:Y:S01]  /*ca30*/  UMOV UR61, UR21 ;  /* 0x00000015003d7c82 */ /* 0x000fe20008000000 */
[----:B------:R-:W-:Y:S01]  /*ca40*/  UIADD3 UR17, UR17, 0x18800, URZ ;  /* 0x0001880011117890 */ /* 0x000fe2000fffe03f */
[----:B------:R-:W-:Y:S01]  /*ca50*/  ISETP.NE.AND P4, PT, R2, 0x5, PT ;  /* 0x000000050200780c */ /* 0x000fe20003f85270 */
[----:B------:R-:W-:-:S02]  /*ca60*/  USHF.L.U32 UR19, UR19, 0x6, URZ ;  /* 0x0000000613137899 */ /* 0x000fc4000800063f */
[----:B------:R-:W-:Y:S01]  /*ca70*/  UIADD3 UR16, UR10, 0x7000, URZ ;  /* 0x000070000a107890 */ /* 0x000fe2000fffe03f */
[----:B------:R-:W-:Y:S01]  /*ca80*/  SEL R5, RZ, 0x1, P4 ;  /* 0x00000001ff057807 */ /* 0x000fe20002000000 */
[----:B------:R-:W-:Y:S01]  /*ca90*/  UIADD3 UR56, UR10, 0x7800, URZ ;  /* 0x000078000a387890 */ /* 0x000fe2000fffe03f */
[----:B------:R-:W-:Y:S01]  /*caa0*/  SEL R2, R2, RZ, P4 ;  /* 0x000000ff02027207 */ /* 0x000fe20002000000 */
[----:B------:R-:W-:Y:S01]  /*cab0*/  UIADD3 UR48, UR10, 0x8000, URZ ;  /* 0x000080000a307890 */ /* 0x000fe2000fffe03f */
[----:B------:R-:W-:Y:S01]  /*cac0*/  LOP3.LUT R0, R0, R5, RZ, 0x3c, !PT ;  /* 0x0000000500007212 */ /* 0x000fe200078e3cff */
        /* <DEDUP_REMOVED lines=35> */
.L_x_101:
[----:B------:R-:W-:Y:S05]  /*cd00*/  BSYNC B1 ;  /* 0x0000000000017941 */ /* 0x000fea0003800000 */
.L_x_100:
[----:B------:R-:W-:Y:S01]  /*cd10*/  ISETP.LT.OR P4, PT, R9, 0x4, !P3 ;  /* 0x000000040900780c */ /* 0x000fe20005f81670 */
[----:B------:R-:W-:-:S12]  /*cd20*/  BSSY B1, `(.L_x_105) ;  /* 0x0000026000017945 */ /* 0x000fd80003800000 */
[----:B------:R-:W-:Y:S05]  /*cd30*/  @P4 BRA `(.L_x_106) ;  /* 0x0000000000904947 */ /* 0x000fea0003800000 */
[----:B------:R-:W1:Y:S01]  /*cd40*/  S2R R5, SR_CgaCtaId ;  /* 0x0000000000057919 */ /* 0x000e620000008800 */
[----:B------:R-:W-:Y:S02]  /*cd50*/  MOV R4, 0x400 ;  /* 0x0000040000047802 */ /* 0x000fe40000000f00 */
[----:B------:R-:W-:Y:S02]  /*cd60*/  SHF.L.U32 R7, R0, 0x1f, RZ ;  /* 0x0000001f00077819 */ /* 0x000fe400000006ff */
[----:B-1----:R-:W-:-:S05]  /*cd70*/  LEA R5, R5, R4, 0x18 ;  /* 0x0000000405057211 */ /* 0x002fca00078ec0ff */
[----:B------:R-:W-:-:S04]  /*cd80*/  IMAD R4, R2, 0x8, R5 ;  /* 0x0000000802047824 */ /* 0x000fc800078e0205 */
[----:B------:R-:W1:Y:S02]  /*cd90*/  SYNCS.PHASECHK.TRANS64.TRYWAIT P4, [R4+URZ+0x18828], R7 ;  /* 0x01882807040075a7 */ /* 0x000e64000808017f */
[----:B-1----:R-:W-:Y:S05]  /*cda0*/  @!P4 BRA `(.L_x_107) ;  /* 0x0000000400c8c947 */ /* 0x002fea0003800000 */
.L_x_123:
[----:B------:R-:W-:Y:S02]  /*cdb0*/  PRMT R6, R3, 0x9910, RZ ;  /* 0x0000991003067816 */ /* 0x000fe400000000ff */
[----:B-1----:R-:W-:Y:S02]  /*cdc0*/  @P1 MOV R7, 0x3800 ;  /* 0x0000380000071802 */ /* 0x002fe40000000f00 */
[----:B------:R-:W-:Y:S02]  /*cdd0*/  ISETP.NE.AND P4, PT, R6, 0x2, PT ;  /* 0x000000020600780c */ /* 0x000fe40003f85270 */
[----:B------:R1:W-:Y:S11]  /*cde0*/  @P1 SYNCS.ARRIVE.TRANS64 RZ, [R4+URZ+0x18800], R7 ;  /* 0x0188000704ff19a7 */ /* 0x0003f6000800003f */
[----:B-1----:R-:W-:Y:S05]  /*cdf0*/  @P4 BRA `(.L_x_108) ;  /* 0x0000000000044947 */ /* 0x002fea0003800000 */
[----:B------:R-:W-:Y:S01]  /*ce00*/  BPT.TRAP 0x1 ;  /* 0x000000040000795c */ /* 0x000fe20000300000 */
.L_x_108:
[----:B------:R-:W-:Y:S05]  /*ce10*/  @P0 BRA `(.L_x_109) ;  /* 0x0000000000040947 */ /* 0x000fea0003800000 */
[----:B------:R-:W-:Y:S01]  /*ce20*/  BPT.TRAP 0x1 ;  /* 0x000000040000795c */ /* 0x000fe20000300000 */
.L_x_109:
        /* <DEDUP_REMOVED lines=9> */
[----:B------:R-:W-:Y:S01]  /*cec0*/  VIADD R2, R2, 0x1 ;  /* 0x0000000102027836 */ /* 0x000fe20000000000 */
[----:B------:R-:W-:Y:S01]  /*ced0*/  UMOV UR19, URZ ;  /* 0x0000003f00137c82 */ /* 0x000fe20008000000 */
[----:B------:R-:W-:-:S03]  /*cee0*/  IADD3 R8, R8, 0x1, RZ ;  /* 0x0000000108087810 */ /* 0x000fc60007ffe0ff */
[----:B------:R-:W-:Y:S01]  /*cef0*/  UIADD3 UR17, UR17, 0x18800, URZ ;  /* 0x0001880011117890 */ /* 0x000fe2000fffe03f */
[C---:B------:R-:W-:Y:S01]  /*cf00*/  ISETP.NE.AND P4, PT, R2.reuse, 0x5, PT ;  /* 0x000000050200780c */ /* 0x040fe20003f85270 */
[----:B------:R-:W-:Y:S02]  /*cf10*/  USHF.L.U32 UR18, UR18, 0x6, URZ ;  /* 0x0000000612127899 */ /* 0x000fe4000800063f */
[----:B------:R-:W-:Y:S01]  /*cf20*/  UIADD3 UR16, UR16, 0x7000, URZ ;  /* 0x0000700010107890 */ /* 0x000fe2000fffe03f */
[----:B------:R-:W-:Y:S02]  /*cf30*/  SEL R5, RZ, 0x1, P4 ;  /* 0x00000001ff057807 */ /* 0x000fe40002000000 */
[----:B------:R-:W-:Y:S02]  /*cf40*/  SEL R2, R2, RZ, P4 ;  /* 0x000000ff02027207 */ /* 0x000fe40002000000 */
[----:B------:R-:W-:-:S04]  /*cf50*/  LOP3.LUT R0, R0, R5, RZ, 0x3c, !PT ;  /* 0x0000000500007212 */ /* 0x000fc800078e3cff */
[----:B------:R1:W-:Y:S02]  /*cf60*/  UTMALDG.4D [UR16], [UR6], desc[UR8] ;  /* 0x00000810060075b4 */ /* 0x0003e40008019000 */
[----:B-1----:R-:W-:Y:S01]  /*cf70*/  NOP ;  /* 0x0000000000007918 */ /* 0x002fe20000000000 */
.L_x_106:
[----:B------:R-:W-:Y:S05]  /*cf80*/  BSYNC B1 ;  /* 0x0000000000017941 */ /* 0x000fea0003800000 */
.L_x_105:
[C---:B------:R-:W-:Y:S01]  /*cf90*/  ISETP.GT.AND P4, PT, R9.reuse, 0x4, PT ;  /* 0x000000040900780c */ /* 0x040fe20003f84270 */
[----:B------:R-:W-:-:S12]  /*cfa0*/  VIADD R9, R9, 0xfffffffe ;  /* 0xfffffffe09097836 */ /* 0x000fd80000000000 */
[----:B------:R-:W-:Y:S05]  /*cfb0*/  @P4 BRA `(.L_x_110) ;  /* 0xfffffff800244947 */ /* 0x000fea000383ffff */
[----:B------:R-:W-:Y:S05]  /*cfc0*/  BSYNC B0 ;  /* 0x0000000000007941 */ /* 0x000fea0003800000 */
.L_x_99:
[----:B------:R-:W-:Y:S05]  /*cfd0*/  EXIT ;  /* 0x000000000000794d */ /* 0x000fea0003800000 */
.L_x_15:
[----:B-1----:R-:W-:-:S04]  /*cfe0*/  MOV R6, UR8 ;  /* 0x0000000800067c02 */ /* 0x002fc80008000f00 */
[----:B------:R1:W2:Y:S03]  /*cff0*/  SYNCS.PHASECHK.TRANS64.TRYWAIT P1, [R6+URZ+0x18850], R7 ;  /* 0x01885007060075a7 */ /* 0x0002a6000802017f */
[----:B--2---:R-:W-:Y:S05]  /*d000*/  @!P1 NANOSLEEP.SYNCS 0x989680 ;  /* 0x009896800000995d */ /* 0x004fea0003900000 */
[----:B------:R-:W2:Y:S02]  /*d010*/  @!P1 SYNCS.PHASECHK.TRANS64 P1, [R6+URZ+0x18850], R7 ;  /* 0x01885007060095a7 */ /* 0x000ea4000802007f */
[----:B--2---:R-:W-:Y:S05]  /*d020*/  @!P1 BRA `(.L_x_15) ;  /* 0xfffffffc00ec9947 */ /* 0x004fea000383ffff */
[----:B------:R-:W-:Y:S05]  /*d030*/  BRA `(.L_x_111) ;  /* 0xffffff3c00b47947 */ /* 0x000fea000383ffff */
.L_x_17:
[----:B-1----:R-:W-:-:S04]  /*d040*/  IMAD.U32 R4, RZ, RZ, UR36 ;  /* 0x00000024ff047e24 */ /* 0x002fc8000f8e00ff */
[----:B------:R1:W2:Y:S03]  /*d050*/  SYNCS.PHASECHK.TRANS64.TRYWAIT P1, [R4+URZ+0x18800], R13 ;  /* 0x0188000d040075a7 */ /* 0x0002a6000802017f */
[----:B--2---:R-:W-:Y:S05]  /*d060*/  @!P1 NANOSLEEP.SYNCS 0x989680 ;  /* 0x009896800000995d */ /* 0x004fea0003900000 */
[----:B------:R-:W2:Y:S02]  /*d070*/  @!P1 SYNCS.PHASECHK.TRANS64 P1, [R4+URZ+0x18800], R13 ;  /* 0x0188000d040095a7 */ /* 0x000ea4000802007f */
[----:B--2---:R-:W-:Y:S05]  /*d080*/  @!P1 BRA `(.L_x_17) ;  /* 0xfffffffc00ec9947 */ /* 0x004fea000383ffff */
[----:B------:R-:W-:Y:S05]  /*d090*/  BRA `(.L_x_112) ;  /* 0xffffff3c00c07947 */ /* 0x000fea000383ffff */
.L_x_18:
[----:B-1----:R-:W-:-:S04]  /*d0a0*/  MOV R4, UR39 ;  /* 0x0000002700047c02 */ /* 0x002fc80008000f00 */
[----:B------:R1:W2:Y:S03]  /*d0b0*/  SYNCS.PHASECHK.TRANS64.TRYWAIT P1, [R4+URZ+-0x8], R3 ;  /* 0xfffff803040075a7 */ /* 0x0002a6000802017f */
[----:B--2---:R-:W-:Y:S05]  /*d0c0*/  @!P1 NANOSLEEP.SYNCS 0x989680 ;  /* 0x009896800000995d */ /* 0x004fea0003900000 */
[----:B------:R-:W2:Y:S02]  /*d0d0*/  @!P1 SYNCS.PHASECHK.TRANS64 P1, [R4+URZ+-0x8], R3 ;  /* 0xfffff803040095a7 */ /* 0x000ea4000802007f */
[----:B--2---:R-:W-:Y:S05]  /*d0e0*/  @!P1 BRA `(.L_x_18) ;  /* 0xfffffffc00ec9947 */ /* 0x004fea000383ffff */
[----:B------:R-:W-:Y:S05]  /*d0f0*/  BRA `(.L_x_113) ;  /* 0xffffff3c00bc7947 */ /* 0x000fea000383ffff */
.L_x_20:
[----:B-1----:R-:W-:-:S04]  /*d100*/  IMAD.U32 R16, RZ, RZ, UR36 ;  /* 0x00000024ff107e24 */ /* 0x002fc8000f8e00ff */
[----:B------:R1:W2:Y:S03]  /*d110*/  SYNCS.PHASECHK.TRANS64.TRYWAIT P1, [R16+URZ+0x18808], R13 ;  /* 0x0188080d100075a7 */ /* 0x0002a6000802017f */
[----:B--2---:R-:W-:Y:S05]  /*d120*/  @!P1 NANOSLEEP.SYNCS 0x989680 ;  /* 0x009896800000995d */ /* 0x004fea0003900000 */
[----:B------:R-:W2:Y:S02]  /*d130*/  @!P1 SYNCS.PHASECHK.TRANS64 P1, [R16+URZ+0x18808], R13 ;  /* 0x0188080d100095a7 */ /* 0x000ea4000802007f */
[----:B--2---:R-:W-:Y:S05]  /*d140*/  @!P1 BRA `(.L_x_20) ;  /* 0xfffffffc00ec9947 */ /* 0x004fea000383ffff */
[----:B------:R-:W-:Y:S05]  /*d150*/  BRA `(.L_x_114) ;  /* 0xffffff5c00807947 */ /* 0x000fea000383ffff */
.L_x_25:
[----:B-1----:R-:W-:-:S04]  /*d160*/  MOV R9, UR10 ;  /* 0x0000000a00097c02 */ /* 0x002fc80008000f00 */
[----:B------:R1:W2:Y:S03]  /*d170*/  SYNCS.PHASECHK.TRANS64.TRYWAIT P3, [R9+URZ+0x18800], R8 ;  /* 0x01880008090075a7 */ /* 0x0002a6000806017f */
[----:B--2---:R-:W-:Y:S05]  /*d180*/  @!P3 NANOSLEEP.SYNCS 0x989680 ;  /* 0x009896800000b95d */ /* 0x004fea0003900000 */
[----:B------:R-:W2:Y:S02]  /*d190*/  @!P3 SYNCS.PHASECHK.TRANS64 P3, [R9+URZ+0x18800], R8 ;  /* 0x018800080900b5a7 */ /* 0x000ea4000806007f */
[----:B--2---:R-:W-:Y:S05]  /*d1a0*/  @!P3 BRA `(.L_x_25) ;  /* 0xfffffffc00ecb947 */ /* 0x004fea000383ffff */
[----:B------:R-:W-:Y:S05]  /*d1b0*/  BRA `(.L_x_115) ;  /* 0xffffff6000fc7947 */ /* 0x000fea000383ffff */
.L_x_29:
[----:B-1----:R-:W-:-:S04]  /*d1c0*/  IMAD.U32 R15, RZ, RZ, UR10 ;  /* 0x0000000aff0f7e24 */ /* 0x002fc8000f8e00ff */
[----:B------:R1:W2:Y:S03]  /*d1d0*/  SYNCS.PHASECHK.TRANS64.TRYWAIT P3, [R15+URZ+0x18800], R28 ;  /* 0x0188001c0f0075a7 */ /* 0x0002a6000806017f */
[----:B--2---:R-:W-:Y:S05]  /*d1e0*/  @!P3 NANOSLEEP.SYNCS 0x989680 ;  /* 0x009896800000b95d */ /* 0x004fea0003900000 */
[----:B------:R-:W2:Y:S02]  /*d1f0*/  @!P3 SYNCS.PHASECHK.TRANS64 P3, [R15+URZ+0x18800], R28 ;  /* 0x0188001c0f00b5a7 */ /* 0x000ea4000806007f */
[----:B--2---:R-:W-:Y:S05]  /*d200*/  @!P3 BRA `(.L_x_29) ;  /* 0xfffffffc00ecb947 */ /* 0x004fea000383ffff */
[----:B------:R-:W-:Y:S05]  /*d210*/  BRA `(.L_x_28) ;  /* 0xffffff84004c7947 */ /* 0x000fea000383ffff */
.L_x_37:
[----:B-1----:R-:W-:-:S04]  /*d220*/  MOV R9, UR10 ;  /* 0x0000000a00097c02 */ /* 0x002fc80008000f00 */
[----:B------:R1:W2:Y:S03]  /*d230*/  SYNCS.PHASECHK.TRANS64.TRYWAIT P3, [R9+URZ+0x18800], R8 ;  /* 0x01880008090075a7 */ /* 0x0002a6000806017f */
[----:B--2---:R-:W-:Y:S05]  /*d240*/  @!P3 NANOSLEEP.SYNCS 0x989680 ;  /* 0x009896800000b95d */ /* 0x004fea0003900000 */
[----:B------:R-:W2:Y:S02]  /*d250*/  @!P3 SYNCS.PHASECHK.TRANS64 P3, [R9+URZ+0x18800], R8 ;  /* 0x018800080900b5a7 */ /* 0x000ea4000806007f */
[----:B--2---:R-:W-:Y:S05]  /*d260*/  @!P3 BRA `(.L_x_37) ;  /* 0xfffffffc00ecb947 */ /* 0x004fea000383ffff */
[----:B------:R-:W-:Y:S05]  /*d270*/  BRA `(.L_x_116) ;  /* 0xffffff8c00007947 */ /* 0x000fea000383ffff */
.L_x_41:
[----:B-1----:R-:W-:-:S04]  /*d280*/  IMAD.U32 R10, RZ, RZ, UR10 ;  /* 0x0000000aff0a7e24 */ /* 0x002fc8000f8e00ff */
[----:B------:R1:W2:Y:S03]  /*d290*/  SYNCS.PHASECHK.TRANS64.TRYWAIT P3, [R10+URZ+0x18800], R21 ;  /* 0x018800150a0075a7 */ /* 0x0002a6000806017f */
[----:B--2---:R-:W-:Y:S05]  /*d2a0*/  @!P3 NANOSLEEP.SYNCS 0x989680 ;  /* 0x009896800000b95d */ /* 0x004fea0003900000 */
[----:B------:R-:W2:Y:S02]  /*d2b0*/  @!P3 SYNCS.PHASECHK.TRANS64 P3, [R10+URZ+0x18800], R21 ;  /* 0x018800150a00b5a7 */ /* 0x000ea4000806007f */
[----:B--2---:R-:W-:Y:S05]  /*d2c0*/  @!P3 BRA `(.L_x_41) ;  /* 0xfffffffc00ecb947 */ /* 0x004fea000383ffff */
[----:B------:R-:W-:Y:S05]  /*d2d0*/  BRA `(.L_x_40) ;  /* 0xffffffb000547947 */ /* 0x000fea000383ffff */
.L_x_57:
[----:B-1----:R-:W-:-:S04]  /*d2e0*/  MOV R3, UR39 ;  /* 0x0000002700037c02 */ /* 0x002fc80008000f00 */
[----:B------:R1:W2:Y:S03]  /*d2f0*/  SYNCS.PHASECHK.TRANS64.TRYWAIT P0, [R3+URZ+0x8], R0 ;  /* 0x00000800030075a7 */ /* 0x0002a6000800017f */
[----:B--2---:R-:W-:Y:S05]  /*d300*/  @!P0 NANOSLEEP.SYNCS 0x989680 ;  /* 0x009896800000895d */ /* 0x004fea0003900000 */
[----:B------:R-:W2:Y:S02]  /*d310*/  @!P0 SYNCS.PHASECHK.TRANS64 P0, [R3+URZ+0x8], R0 ;  /* 0x00000800030085a7 */ /* 0x000ea4000800007f */
[----:B--2---:R-:W-:Y:S05]  /*d320*/  @!P0 BRA `(.L_x_57) ;  /* 0xfffffffc00ec8947 */ /* 0x004fea000383ffff */
[----:B------:R-:W-:Y:S05]  /*d330*/  BRA `(.L_x_117) ;  /* 0xffffffc000ac7947 */ /* 0x000fea000383ffff */
.L_x_81:
[----:B-1----:R1:W2:Y:S02]  /*d340*/  SYNCS.PHASECHK.TRANS64.TRYWAIT P0, [R4+URZ+0x18860], R3 ;  /* 0x01886003040075a7 */ /* 0x0022a4000800017f */
[----:B--2---:R-:W-:Y:S05]  /*d350*/  @!P0 NANOSLEEP.SYNCS 0x989680 ;  /* 0x009896800000895d */ /* 0x004fea0003900000 */
[----:B------:R-:W2:Y:S02]  /*d360*/  @!P0 SYNCS.PHASECHK.TRANS64 P0, [R4+URZ+0x18860], R3 ;  /* 0x01886003040085a7 */ /* 0x000ea4000800007f */
[----:B--2---:R-:W-:Y:S05]  /*d370*/  @!P0 BRA `(.L_x_81) ;  /* 0xfffffffc00f08947 */ /* 0x004fea000383ffff */
[----:B------:R-:W-:Y:S05]  /*d380*/  BRA `(.L_x_118) ;  /* 0xffffffe400107947 */ /* 0x000fea000383ffff */
.L_x_86:
[----:B-1----:R1:W2:Y:S02]  /*d390*/  SYNCS.PHASECHK.TRANS64.TRYWAIT P0, [R2+URZ+0x18828], R5 ;  /* 0x01882805020075a7 */ /* 0x0022a4000800017f */
[----:B--2---:R-:W-:Y:S05]  /*d3a0*/  @!P0 NANOSLEEP.SYNCS 0x989680 ;  /* 0x009896800000895d */ /* 0x004fea0003900000 */
[----:B------:R-:W2:Y:S02]  /*d3b0*/  @!P0 SYNCS.PHASECHK.TRANS64 P0, [R2+URZ+0x18828], R5 ;  /* 0x01882805020085a7 */ /* 0x000ea4000800007f */
[----:B--2---:R-:W-:Y:S05]  /*d3c0*/  @!P0 BRA `(.L_x_86) ;  /* 0xfffffffc00f08947 */ /* 0x004fea000383ffff */
[----:B------:R-:W-:Y:S05]  /*d3d0*/  BRA `(.L_x_119) ;  /* 0xffffffe800207947 */ /* 0x000fea000383ffff */
.L_x_91:
[----:B-1----:R1:W2:Y:S02]  /*d3e0*/  SYNCS.PHASECHK.TRANS64.TRYWAIT P0, [R4+URZ+0x18860], R5 ;  /* 0x01886005040075a7 */ /* 0x0022a4000800017f */
[----:B--2---:R-:W-:Y:S05]  /*d3f0*/  @!P0 NANOSLEEP.SYNCS 0x989680 ;  /* 0x009896800000895d */ /* 0x004fea0003900000 */
[----:B------:R-:W2:Y:S02]  /*d400*/  @!P0 SYNCS.PHASECHK.TRANS64 P0, [R4+URZ+0x18860], R5 ;  /* 0x01886005040085a7 */ /* 0x000ea4000800007f */
[----:B--2---:R-:W-:Y:S05]  /*d410*/  @!P0 BRA `(.L_x_91) ;  /* 0xfffffffc00f08947 */ /* 0x004fea000383ffff */
[----:B------:R-:W-:Y:S05]  /*d420*/  BRA `(.L_x_120) ;  /* 0xffffffec00347947 */ /* 0x000fea000383ffff */
.L_x_96:
[----:B-1----:R1:W2:Y:S02]  /*d430*/  SYNCS.PHASECHK.TRANS64.TRYWAIT P0, [R3+URZ+0x18828], R4 ;  /* 0x01882804030075a7 */ /* 0x0022a4000800017f */
[----:B--2---:R-:W-:Y:S05]  /*d440*/  @!P0 NANOSLEEP.SYNCS 0x989680 ;  /* 0x009896800000895d */ /* 0x004fea0003900000 */
[----:B------:R-:W2:Y:S02]  /*d450*/  @!P0 SYNCS.PHASECHK.TRANS64 P0, [R3+URZ+0x18828], R4 ;  /* 0x01882804030085a7 */ /* 0x000ea4000800007f */
[----:B--2---:R-:W-:Y:S05]  /*d460*/  @!P0 BRA `(.L_x_96) ;  /* 0xfffffffc00f08947 */ /* 0x004fea000383ffff */
[----:B------:R-:W-:Y:S05]  /*d470*/  BRA `(.L_x_121) ;  /* 0xfffffff000547947 */ /* 0x000fea000383ffff */
.L_x_102:
[----:B-1----:R1:W2:Y:S02]  /*d480*/  SYNCS.PHASECHK.TRANS64.TRYWAIT P4, [R7+URZ+0x18828], R4 ;  /* 0x01882804070075a7 */ /* 0x0022a4000808017f */
[----:B--2---:R-:W-:Y:S05]  /*d490*/  @!P4 NANOSLEEP.SYNCS 0x989680 ;  /* 0x009896800000c95d */ /* 0x004fea0003900000 */
[----:B------:R-:W2:Y:S02]  /*d4a0*/  @!P4 SYNCS.PHASECHK.TRANS64 P4, [R7+URZ+0x18828], R4 ;  /* 0x018828040700c5a7 */ /* 0x000ea4000808007f */
[----:B--2---:R-:W-:Y:S05]  /*d4b0*/  @!P4 BRA `(.L_x_102) ;  /* 0xfffffffc00f0c947 */ /* 0x004fea000383ffff */
[----:B------:R-:W-:Y:S05]  /*d4c0*/  BRA `(.L_x_122) ;  /* 0xfffffff400047947 */ /* 0x000fea000383ffff */
.L_x_107:
[----:B-1----:R1:W2:Y:S02]  /*d4d0*/  SYNCS.PHASECHK.TRANS64.TRYWAIT P4, [R4+URZ+0x18828], R7 ;  /* 0x01882807040075a7 */ /* 0x0022a4000808017f */
[----:B--2---:R-:W-:Y:S05]  /*d4e0*/  @!P4 NANOSLEEP.SYNCS 0x989680 ;  /* 0x009896800000c95d */ /* 0x004fea0003900000 */
[----:B------:R-:W2:Y:S02]  /*d4f0*/  @!P4 SYNCS.PHASECHK.TRANS64 P4, [R4+URZ+0x18828], R7 ;  /* 0x018828070400c5a7 */ /* 0x000ea4000808007f */
[----:B--2---:R-:W-:Y:S05]  /*d500*/  @!P4 BRA `(.L_x_107) ;  /* 0xfffffffc00f0c947 */ /* 0x004fea000383ffff */
[----:B------:R-:W-:Y:S05]  /*d510*/  BRA `(.L_x_123) ;  /* 0xfffffff800247947 */ /* 0x000fea000383ffff */
        .weak           $__internal_0_$__cuda_sm20_rcp_rn_f32_slowpath
        .type           $__internal_0_$__cuda_sm20_rcp_rn_f32_slowpath,@function
        .size           $__internal_0_$__cuda_sm20_rcp_rn_f32_slowpath,(.L_x_129 - $__internal_0_$__cuda_sm20_rcp_rn_f32_slowpath)
$__internal_0_$__cuda_sm20_rcp_rn_f32_slowpath:
[----:B------:R-:W-:Y:S01]  /*d520*/  IMAD.SHL.U32 R0, R2, 0x2, RZ ;  /* 0x0000000202007824 */ /* 0x000fe200078e00ff */
[----:B------:R-:W-:Y:S04]  /*d530*/  BSSY B2, `(.L_x_124) ;  /* 0x0000030000027945 */ /* 0x000fe80003800000 */
[----:B------:R-:W-:-:S04]  /*d540*/  SHF.R.U32.HI R13, RZ, 0x18, R0 ;  /* 0x00000018ff0d7819 */ /* 0x000fc80000011600 */
[----:B------:R-:W-:-:S13]  /*d550*/  ISETP.NE.U32.AND P0, PT, R13, RZ, PT ;  /* 0x000000ff0d00720c */ /* 0x000fda0003f05070 */
[----:B------:R-:W-:Y:S05]  /*d560*/  @P0 BRA `(.L_x_125) ;  /* 0x0000000000280947 */ /* 0x000fea0003800000 */
[----:B------:R-:W-:-:S04]  /*d570*/  SHF.L.U32 R0, R2, 0x1, RZ ;  /* 0x0000000102007819 */ /* 0x000fc800000006ff */
[----:B------:R-:W-:-:S13]  /*d580*/  ISETP.NE.AND P0, PT, R0, RZ, PT ;  /* 0x000000ff0000720c */ /* 0x000fda0003f05270 */
[----:B------:R-:W-:Y:S01]  /*d590*/  @P0 FFMA R11, R2, 1.84467440737095516160e+19, RZ ;  /* 0x5f800000020b0823 */ /* 0x000fe200000000ff */
[----:B------:R-:W-:Y:S08]  /*d5a0*/  @!P0 MUFU.RCP R3, R2 ;  /* 0x0000000200038308 */ /* 0x000ff00000001000 */
[----:B------:R-:W1:Y:S02]  /*d5b0*/  @P0 MUFU.RCP R0, R11 ;  /* 0x0000000b00000308 */ /* 0x000e640000001000 */
[----:B-1----:R-:W-:-:S04]  /*d5c0*/  @P0 FFMA R12, R11, R0, -1 ;  /* 0xbf8000000b0c0423 */ /* 0x002fc80000000000 */
[----:B------:R-:W-:-:S04]  /*d5d0*/  @P0 FADD.FTZ R13, -R12, -RZ ;  /* 0x800000ff0c0d0221 */ /* 0x000fc80000010100 */
[----:B------:R-:W-:-:S04]  /*d5e0*/  @P0 FFMA R0, R0, R13, R0 ;  /* 0x0000000d00000223 */ /* 0x000fc80000000000 */
[----:B------:R-:W-:Y:S01]  /*d5f0*/  @P0 FFMA R3, R0, 1.84467440737095516160e+19, RZ ;  /* 0x5f80000000030823 */ /* 0x000fe200000000ff */
[----:B------:R-:W-:Y:S06]  /*d600*/  BRA `(.L_x_126) ;  /* 0x0000000000887947 */ /* 0x000fec0003800000 */
.L_x_125:
[----:B------:R-:W-:-:S05]  /*d610*/  VIADD R19, R13, 0xffffff03 ;  /* 0xffffff030d137836 */ /* 0x000fca0000000000 */
[----:B------:R-:W-:-:S13]  /*d620*/  ISETP.GT.U32.AND P0, PT, R19, 0x1, PT ;  /* 0x000000011300780c */ /* 0x000fda0003f04070 */
[----:B------:R-:W-:Y:S05]  /*d630*/  @P0 BRA `(.L_x_127) ;  /* 0x0000000000780947 */ /* 0x000fea0003800000 */
[----:B------:R-:W-:Y:S02]  /*d640*/  LOP3.LUT R0, R2, 0x7fffff, RZ, 0xc0, !PT ;  /* 0x007fffff02007812 */ /* 0x000fe400078ec0ff */
[----:B------:R-:W-:Y:S02]  /*d650*/  MOV R14, 0x3 ;  /* 0x00000003000e7802 */ /* 0x000fe40000000f00 */
[----:B------:R-:W-:Y:S02]  /*d660*/  LOP3.LUT R0, R0, 0x3f800000, RZ, 0xfc, !PT ;  /* 0x3f80000000007812 */ /* 0x000fe400078efcff */
[----:B------:R-:W-:Y:S02]  /*d670*/  SHF.L.U32 R14, R14, R19, RZ ;  /* 0x000000130e0e7219 */ /* 0x000fe400000006ff */
[----:B------:R-:W1:Y:S02]  /*d680*/  MUFU.RCP R3, R0 ;  /* 0x0000000000037308 */ /* 0x000e640000001000 */
[----:B-1----:R-:W-:-:S04]  /*d690*/  FFMA R11, R0, R3, -1 ;  /* 0xbf800000000b7423 */ /* 0x002fc80000000003 */
[----:B------:R-:W-:-:S04]  /*d6a0*/  FADD.FTZ R12, -R11, -RZ ;  /* 0x800000ff0b0c7221 */ /* 0x000fc80000010100 */
[CCC-:B------:R-:W-:Y:S01]  /*d6b0*/  FFMA.RM R11, R3.reuse, R12.reuse, R3.reuse ;  /* 0x0000000c030b7223 */ /* 0x1c0fe20000004003 */
[----:B------:R-:W-:-:S04]  /*d6c0*/  FFMA.RP R12, R3, R12, R3 ;  /* 0x0000000c030c7223 */ /* 0x000fc80000008003 */
[C---:B------:R-:W-:Y:S02]  /*d6d0*/  LOP3.LUT R3, R11.reuse, 0x7fffff, RZ, 0xc0, !PT ;  /* 0x007fffff0b037812 */ /* 0x040fe400078ec0ff */
[----:B------:R-:W-:Y:S02]  /*d6e0*/  FSETP.NEU.FTZ.AND P0, PT, R11, R12, PT ;  /* 0x0000000c0b00720b */ /* 0x000fe40003f1d000 */
[----:B------:R-:W-:Y:S02]  /*d6f0*/  LOP3.LUT R3, R3, 0x800000, RZ, 0xfc, !PT ;  /* 0x0080000003037812 */ /* 0x000fe400078efcff */
[----:B------:R-:W-:Y:S02]  /*d700*/  SEL R11, RZ, 0xffffffff, !P0 ;  /* 0xffffffffff0b7807 */ /* 0x000fe40004000000 */
[----:B------:R-:W-:-:S03]  /*d710*/  LOP3.LUT R14, R14, R3, RZ, 0xc0, !PT ;  /* 0x000000030e0e7212 */ /* 0x000fc600078ec0ff */
[----:B------:R-:W-:Y:S01]  /*d720*/  IMAD.MOV R0, RZ, RZ, -R11 ;  /* 0x000000ffff007224 */ /* 0x000fe200078e0a0b */
[----:B------:R-:W-:-:S04]  /*d730*/  SHF.R.U32.HI R14, RZ, R19, R14 ;  /* 0x00000013ff0e7219 */ /* 0x000fc8000001160e */
[----:B------:R-:W-:Y:S02]  /*d740*/  LOP3.LUT P1, RZ, R0, R19, R3, 0xf8, !PT ;  /* 0x0000001300ff7212 */ /* 0x000fe4000782f803 */
[C---:B------:R-:W-:Y:S02]  /*d750*/  LOP3.LUT P0, RZ, R14.reuse, 0x1, RZ, 0xc0, !PT ;  /* 0x000000010eff7812 */ /* 0x040fe4000780c0ff */
[----:B------:R-:W-:-:S04]  /*d760*/  LOP3.LUT P2, RZ, R14, 0x2, RZ, 0xc0, !PT ;  /* 0x000000020eff7812 */ /* 0x000fc8000784c0ff */
[----:B------:R-:W-:Y:S02]  /*d770*/  PLOP3.LUT P0, PT, P0, P1, P2, 0xe0, 0x0 ;  /* 0x000000000000781c */ /* 0x000fe40000703c20 */
[----:B------:R-:W-:Y:S02]  /*d780*/  LOP3.LUT P1, RZ, R2, 0x7fffff, RZ, 0xc0, !PT ;  /* 0x007fffff02ff7812 */ /* 0x000fe4000782c0ff */
[----:B------:R-:W-:-:S04]  /*d790*/  SEL R0, RZ, 0x1, !P0 ;  /* 0x00000001ff007807 */ /* 0x000fc80004000000 */
[----:B------:R-:W-:-:S04]  /*d7a0*/  IADD3 R0, -R0, RZ, RZ ;  /* 0x000000ff00007210 */ /* 0x000fc80007ffe1ff */
[----:B------:R-:W-:Y:S01]  /*d7b0*/  ISETP.GE.AND P0, PT, R0, RZ, PT ;  /* 0x000000ff0000720c */ /* 0x000fe20003f06270 */
[----:B------:R-:W-:-:S05]  /*d7c0*/  VIADD R0, R13, 0xffffff04 ;  /* 0xffffff040d007836 */ /* 0x000fca0000000000 */
[----:B------:R-:W-:-:S07]  /*d7d0*/  SHF.R.U32.HI R3, RZ, R0, R3 ;  /* 0x00000000ff037219 */ /* 0x000fce0000011603 */
[----:B------:R-:W-:-:S05]  /*d7e0*/  @!P0 IADD3 R3, R3, 0x1, RZ ;  /* 0x0000000103038810 */ /* 0x000fca0007ffe0ff */
[----:B------:R-:W-:-:S05]  /*d7f0*/  @!P1 IMAD.SHL.U32 R3, R3, 0x2, RZ ;  /* 0x0000000203039824 */ /* 0x000fca00078e00ff */
[----:B------:R-:W-:Y:S01]  /*d800*/  LOP3.LUT R3, R3, 0x80000000, R2, 0xf8, !PT ;  /* 0x8000000003037812 */ /* 0x000fe200078ef802 */
[----:B------:R-:W-:Y:S06]  /*d810*/  BRA `(.L_x_126) ;  /* 0x0000000000047947 */ /* 0x000fec0003800000 */
.L_x_127:
[----:B------:R1:W2:Y:S02]  /*d820*/  MUFU.RCP R3, R2 ;  /* 0x0000000200037308 */ /* 0x0002a40000001000 */
.L_x_126:
[----:B------:R-:W-:Y:S05]  /*d830*/  BSYNC B2 ;  /* 0x0000000000027941 */ /* 0x000fea0003800000 */
.L_x_124:
[----:B--2---:R-:W-:Y:S01]  /*d840*/  MOV R0, R3 ;  /* 0x0000000300007202 */ /* 0x004fe20000000f00 */
[----:B-1----:R-:W-:Y:S01]  /*d850*/  IMAD.MOV.U32 R2, RZ, RZ, R15 ;  /* 0x000000ffff027224 */ /* 0x002fe200078e000f */
[----:B------:R-:W-:-:S04]  /*d860*/  MOV R3, 0x0 ;  /* 0x0000000000037802 */ /* 0x000fc80000000f00 */
[----:B------:R-:W-:Y:S05]  /*d870*/  RET.REL.NODEC R2 `(_ZN7cutlass13device_kernelINS_4fmha6kernel28FmhaKernelTmaWarpSpecializedINS1_10collective30FmhaMainloopTmaWarpSpecializedINS_12float_e4m3_tEffN4cute5tupleIJNS7_1CILi128EEENS9_ILi64EEENS9_ILi224EEEEEENS8_IJiNS9_ILi1EEENS8_IJiiEEEEEESG_NS8_IJSE_iSF_EEENS4_12CausalFusionEJEEENS4_15FmhaFwdEpilogueIS6_fNS8_IJSB_SC_SB_EEEEENS2_23IndividualTileSchedulerEJEEEEEvNT_6ParamsE) ;  /* 0xffffff2402e07950 */ /* 0x000fea0003c3ffff */
.L_x_128:
[----:B------:R-:W-:-:S00]  /*d880*/  BRA `(.L_x_128) ;  /* 0xfffffffc00fc7947 */ /* 0x000fc0000383ffff */
[----:B------:R-:W-:-:S00]  /*d890*/  NOP ;  /* 0x0000000000007918 */ /* 0x000fc00000000000 */
        /* <DEDUP_REMOVED lines=14> */
.L_x_129:


//--------------------- .nv.global.init           --------------------------
	.section	.nv.global.init,"aw",@progbits
.nv.global.init:
	.type		$str$24,@object
	.size		$str$24,($str$25 - $str$24)
$str$24:
        /*0000*/ 	.byte	0x28, 0x61, 0x64, 0x64, 0x72, 0x65, 0x73, 0x73, 0x20, 0x26, 0x20, 0x6d, 0x61, 0x73, 0x6b, 0x29
        /*0010*/ 	.byte	0x20, 0x3d, 0x3d, 0x20, 0x30, 0x00
	.type		$str$25,@object
	.size		$str$25,(__unnamed_1 - $str$25)
$str$25:
        /*0016*/ 	.byte	0x2f, 0x74, 0x6d, 0x70, 0x2f, 0x63, 0x75, 0x74, 0x6c, 0x61, 0x73, 0x73, 0x5f, 0x73, 0x77, 0x65
        /*0026*/ 	.byte	0x65, 0x70, 0x5f, 0x73, 0x72, 0x63, 0x2f, 0x69, 0x6e, 0x63, 0x6c, 0x75, 0x64, 0x65, 0x2f, 0x63
        /*0036*/ 	.byte	0x75, 0x74, 0x65, 0x2f, 0x70, 0x6f, 0x69, 0x6e, 0x74, 0x65, 0x72, 0x5f, 0x66, 0x6c, 0x61, 0x67
        /*0046*/ 	.byte	0x67, 0x65, 0x64, 0x2e, 0x68, 0x70, 0x70, 0x00
	.type		__unnamed_1,@object
	.size		__unnamed_1,(__unnamed_2 - __unnamed_1)
__unnamed_1:
        /*004e*/ 	.byte	0x61, 0x75, 0x74, 0x6f, 0x20, 0x63, 0x75, 0x74, 0x65, 0x3a, 0x3a, 0x61, 0x73, 0x5f, 0x70, 0x6f
        /* <DEDUP_REMOVED lines=27> */
        /*020e*/ 	.byte	0x43, 0x3c, 0x32, 0x30, 0x34, 0x38, 0x3e, 0x3e, 0x3e, 0x3e, 0x3e, 0x5d, 0x00
	.type		__unnamed_2,@object
	.size		__unnamed_2,(.L_1 - __unnamed_2)
__unnamed_2:
        /* <DEDUP_REMOVED lines=29> */
.L_1:


//--------------------- .nv.shared._ZN7cutlass13device_kernelINS_4fmha6kernel28FmhaKernelTmaWarpSpecializedINS1_10collective30FmhaMainloopTmaWarpSpecializedINS_12float_e4m3_tEffN4cute5tupleIJNS7_1CILi128EEENS9_ILi64EEENS9_ILi224EEEEEENS8_IJiNS9_ILi1EEENS8_IJiiEEEEEESG_NS8_IJSE_iSF_EEENS4_12CausalFusionEJEEENS4_15FmhaFwdEpilogueIS6_fNS8_IJSB_SC_SB_EEEEENS2_23IndividualTileSchedulerEJEEEEEvNT_6ParamsE --------------------------
	.section	.nv.shared._ZN7cutlass13device_kernelINS_4fmha6kernel28FmhaKernelTmaWarpSpecializedINS1_10collective30FmhaMainloopTmaWarpSpecializedINS_12float_e4m3_tEffN4cute5tupleIJNS7_1CILi128EEENS9_ILi64EEENS9_ILi224EEEEEENS8_IJiNS9_ILi1EEENS8_IJiiEEEEEESG_NS8_IJSE_iSF_EEENS4_12CausalFusionEJEEENS4_15FmhaFwdEpilogueIS6_fNS8_IJSB_SC_SB_EEEEENS2_23IndividualTileSchedulerEJEEEEEvNT_6ParamsE,"aw",@nobits
	.sectionflags	@""
	.align	16
	.zero		1024


//--------------------- .nv.shared.reserved.0     --------------------------
	.section	.nv.shared.reserved.0,"aw",@nobits
	.weak		__nv_reservedSMEM_offset_0_alias
	.size		__nv_reservedSMEM_offset_0_alias, 0, 0
	.other		__nv_reservedSMEM_offset_0_alias,@"STO_CUDA_RESERVED_SHARED STV_DEFAULT"
__nv_reservedSMEM_offset_0_alias:
	.zero		0


//--------------------- .nv.global                --------------------------
	.section	.nv.global,"aw",@nobits
.nv.global:
	.type		_ZN39_INTERNAL_4f0984bb_4_k_cu_d8390b17_28134cute1_E,@object
	.size		_ZN39_INTERNAL_4f0984bb_4_k_cu_d8390b17_28134cute1_E,(_ZN39_INTERNAL_4f0984bb_4_k_cu_d8390b17_28134cuda3std3__45__cpo6cbeginE - _ZN39_INTERNAL_4f0984bb_4_k_cu_d8390b17_28134cute1_E)
_ZN39_INTERNAL_4f0984bb_4_k_cu_d8390b17_28134cute1_E:
	.zero		1
	.type		_ZN39_INTERNAL_4f0984bb_4_k_cu_d8390b17_28134cuda3std3__45__cpo6cbeginE,@object
	.size		_ZN39_INTERNAL_4f0984bb_4_k_cu_d8390b17_28134cuda3std3__45__cpo6cbeginE,(_ZN39_INTERNAL_4f0984bb_4_k_cu_d8390b17_28134cuda3std3__48in_placeE - _ZN39_INTERNAL_4f0984bb_4_k_cu_d8390b17_28134cuda3std3__45__cpo6cbeginE)
_ZN39_INTERNAL_4f0984bb_4_k_cu_d8390b17_28134cuda3std3__45__cpo6cbeginE:
	.zero		1
	.type		_ZN39_INTERNAL_4f0984bb_4_k_cu_d8390b17_28134cuda3std3__48in_placeE,@object
	.size		_ZN39_INTERNAL_4f0984bb_4_k_cu_d8390b17_28134cuda3std3__48in_placeE,(_ZN39_INTERNAL_4f0984bb_4_k_cu_d8390b17_28134cuda3std6ranges3__45__cpo9iter_moveE - _ZN39_INTERNAL_4f0984bb_4_k_cu_d8390b17_28134cuda3std3__48in_placeE)
_ZN39_INTERNAL_4f0984bb_4_k_cu_d8390b17_28134cuda3std3__48in_placeE:
	.zero		1
	.type		_ZN39_INTERNAL_4f0984bb_4_k_cu_d8390b17_28134cuda3std6ranges3__45__cpo9iter_moveE,@object
	.size		_ZN39_INTERNAL_4f0984bb_4_k_cu_d8390b17_28134cuda3std6ranges3__45__cpo9iter_moveE,(_ZN39_INTERNAL_4f0984bb_4_k_cu_d8390b17_28134cuda3std3__45__cpo5beginE - _ZN39_INTERNAL_4f0984bb_4_k_cu_d8390b17_28134cuda3std6ranges3__45__cpo9iter_moveE)
_ZN39_INTERNAL_4f0984bb_4_k_cu_d8390b17_28134cuda3std6ranges3__45__cpo9iter_moveE:
	.zero		1
	.type		_ZN39_INTERNAL_4f0984bb_4_k_cu_d8390b17_28134cuda3std3__45__cpo5beginE,@object
	.size		_ZN39_INTERNAL_4f0984bb_4_k_cu_d8390b17_28134cuda3std3__45__cpo5beginE,(_ZN39_INTERNAL_4f0984bb_4_k_cu_d8390b17_28134cuda3std3__441_GLOBAL__N__4f0984bb_4_k_cu_d8390b17_28136ignoreE - _ZN39_INTERNAL_4f0984bb_4_k_cu_d8390b17_28134cuda3std3__45__cpo5beginE)
_ZN39_INTERNAL_4f0984bb_4_k_cu_d8390b17_28134cuda3std3__45__cpo5beginE:
	.zero		1
	.type		_ZN39_INTERNAL_4f0984bb_4_k_cu_d8390b17_28134cuda3std3__441_GLOBAL__N__4f0984bb_4_k_cu_d8390b17_28136ignoreE,@object
	.size		_ZN39_INTERNAL_4f0984bb_4_k_cu_d8390b17_28134cuda3std3__441_GLOBAL__N__4f0984bb_4_k_cu_d8390b17_28136ignoreE,(_ZN39_INTERNAL_4f0984bb_4_k_cu_d8390b17_28134cute7productE - _ZN39_INTERNAL_4f0984bb_4_k_cu_d8390b17_28134cuda3std3__441_GLOBAL__N__4f0984bb_4_k_cu_d8390b17_28136ignoreE)
_ZN39_INTERNAL_4f0984bb_4_k_cu_d8390b17_28134cuda3std3__441_GLOBAL__N__4f0984bb_4_k_cu_d8390b17_28136ignoreE:
	.zero		1
	.type		_ZN39_INTERNAL_4f0984bb_4_k_cu_d8390b17_28134cute7productE,@object
	.size		_ZN39_INTERNAL_4f0984bb_4_k_cu_d8390b17_28134cute7productE,(_ZN39_INTERNAL_4f0984bb_4_k_cu_d8390b17_28134cuda3std3__45__cpo3endE - _ZN39_INTERNAL_4f0984bb_4_k_cu_d8390b17_28134cute7productE)
_ZN39_INTERNAL_4f0984bb_4_k_cu_d8390b17_28134cute7productE:
	.zero		1
	.type		_ZN39_INTERNAL_4f0984bb_4_k_cu_d8390b17_28134cuda3std3__45__cpo3endE,@object
	.size		_ZN39_INTERNAL_4f0984bb_4_k_cu_d8390b17_28134cuda3std3__45__cpo3endE,(_ZN39_INTERNAL_4f0984bb_4_k_cu_d8390b17_28134cuda3std3__419piecewise_constructE - _ZN39_INTERNAL_4f0984bb_4_k_cu_d8390b17_28134cuda3std3__45__cpo3endE)
_ZN39_INTERNAL_4f0984bb_4_k_cu_d8390b17_28134cuda3std3__45__cpo3endE:
	.zero		1
	.type		_ZN39_INTERNAL_4f0984bb_4_k_cu_d8390b17_28134cuda3std3__419piecewise_constructE,@object
	.size		_ZN39_INTERNAL_4f0984bb_4_k_cu_d8390b17_28134cuda3std3__419piecewise_constructE,(_ZN39_INTERNAL_4f0984bb_4_k_cu_d8390b17_28134cuda3std3__45__cpo4cendE - _ZN39_INTERNAL_4f0984bb_4_k_cu_d8390b17_28134cuda3std3__419piecewise_constructE)
_ZN39_INTERNAL_4f0984bb_4_k_cu_d8390b17_28134cuda3std3__419piecewise_constructE:
	.zero		1
	.type		_ZN39_INTERNAL_4f0984bb_4_k_cu_d8390b17_28134cuda3std3__45__cpo4cendE,@object
	.size		_ZN39_INTERNAL_4f0984bb_4_k_cu_d8390b17_28134cuda3std3__45__cpo4cendE,(_ZN39_INTERNAL_4f0984bb_4_k_cu_d8390b17_28134cuda3std6ranges3__45__cpo4swapE - _ZN39_INTERNAL_4f0984bb_4_k_cu_d8390b17_28134cuda3std3__45__cpo4cendE)
_ZN39_INTERNAL_4f0984bb_4_k_cu_d8390b17_28134cuda3std3__45__cpo4cendE:
	.zero		1
	.type		_ZN39_INTERNAL_4f0984bb_4_k_cu_d8390b17_28134cuda3std6ranges3__45__cpo4swapE,@object
	.size		_ZN39_INTERNAL_4f0984bb_4_k_cu_d8390b17_28134cuda3std6ranges3__45__cpo4swapE,(.L_9 - _ZN39_INTERNAL_4f0984bb_4_k_cu_d8390b17_28134cuda3std6ranges3__45__cpo4swapE)
_ZN39_INTERNAL_4f0984bb_4_k_cu_d8390b17_28134cuda3std6ranges3__45__cpo4swapE:
	.zero		1
.L_9:


//--------------------- .nv.constant0._ZN7cutlass13device_kernelINS_4fmha6kernel28FmhaKernelTmaWarpSpecializedINS1_10collective30FmhaMainloopTmaWarpSpecializedINS_12float_e4m3_tEffN4cute5tupleIJNS7_1CILi128EEENS9_ILi64EEENS9_ILi224EEEEEENS8_IJiNS9_ILi1EEENS8_IJiiEEEEEESG_NS8_IJSE_iSF_EEENS4_12CausalFusionEJEEENS4_15FmhaFwdEpilogueIS6_fNS8_IJSB_SC_SB_EEEEENS2_23IndividualTileSchedulerEJEEEEEvNT_6ParamsE --------------------------
	.section	.nv.constant0._ZN7cutlass13device_kernelINS_4fmha6kernel28FmhaKernelTmaWarpSpecializedINS1_10collective30FmhaMainloopTmaWarpSpecializedINS_12float_e4m3_tEffN4cute5tupleIJNS7_1CILi128EEENS9_ILi64EEENS9_ILi224EEEEEENS8_IJiNS9_ILi1EEENS8_IJiiEEEEEESG_NS8_IJSE_iSF_EEENS4_12CausalFusionEJEEENS4_15FmhaFwdEpilogueIS6_fNS8_IJSB_SC_SB_EEEEENS2_23IndividualTileSchedulerEJEEEEEvNT_6ParamsE,"a",@progbits
	.sectionflags	@""
	.align	4
.nv.constant0._ZN7cutlass13device_kernelINS_4fmha6kernel28FmhaKernelTmaWarpSpecializedINS1_10collective30FmhaMainloopTmaWarpSpecializedINS_12float_e4m3_tEffN4cute5tupleIJNS7_1CILi128EEENS9_ILi64EEENS9_ILi224EEEEEENS8_IJiNS9_ILi1EEENS8_IJiiEEEEEESG_NS8_IJSE_iSF_EEENS4_12CausalFusionEJEEENS4_15FmhaFwdEpilogueIS6_fNS8_IJSB_SC_SB_EEEEENS2_23IndividualTileSchedulerEJEEEEEvNT_6ParamsE:
	.zero		2688


//--------------------- SYMBOLS --------------------------

	.type		.nv.reservedSmem.offset0,@object
	.size		.nv.reservedSmem.offset0,0x4
	.type		__assertfail,@function
